	.target	sm_80

	.elftype	@"ET_EXEC"


//--------------------- .note.nv.tkinfo           --------------------------
	.section	.note.nv.tkinfo,"",@"SHT_NOTE"
	.sectionflags	@"SHF_NOTE_NV_TKINFO"
	.tkinfo
        /*0018*/ 	.word	0x00000002
        /*0030*/ 	.string	""
        /*0030*/ 	.string	"ptxas"
        /*0030*/ 	.string	"Cuda compilation tools, release 13.0, V13.0.88"
        /*0030*/ 	.string	"Build cuda_13.0.r13.0/compiler.36424714_0"
        /*0030*/ 	.string	"-v  -suppress-debug-info  -lineinfo  -arch sm_80 "



//--------------------- .note.nv.cuinfo           --------------------------
	.section	.note.nv.cuinfo,"",@"SHT_NOTE"
	.sectionflags	@"SHF_NOTE_NV_CUINFO"
        /*0018*/ 	.short	0x0002
        /*001a*/ 	.short	0x0050
        /*001c*/ 	.short	0x0082
	.zero		2


//--------------------- .nv.info                  --------------------------
	.section	.nv.info,"",@"SHT_CUDA_INFO"
	.align	4


	//----- nvinfo : EIATTR_REGCOUNT
	.align		4
        /*0000*/ 	.byte	0x04, 0x2f
        /*0002*/ 	.short	(.L_1 - .L_0)
	.align		4
.L_0:
        /*0004*/ 	.word	index@(matmul_kernel)
        /*0008*/ 	.word	0x000000c4


	//----- nvinfo : EIATTR_FRAME_SIZE
	.align		4
.L_1:
        /*000c*/ 	.byte	0x04, 0x11
        /*000e*/ 	.short	(.L_3 - .L_2)
	.align		4
.L_2:
        /*0010*/ 	.word	index@(matmul_kernel)
        /*0014*/ 	.word	0x00000000


	//----- nvinfo : EIATTR_MIN_STACK_SIZE
	.align		4
.L_3:
        /*0018*/ 	.byte	0x04, 0x12
        /*001a*/ 	.short	(.L_5 - .L_4)
	.align		4
.L_4:
        /*001c*/ 	.word	index@(matmul_kernel)
        /*0020*/ 	.word	0x00000000
.L_5:


//--------------------- .nv.info.matmul_kernel    --------------------------
	.section	.nv.info.matmul_kernel,"",@"SHT_CUDA_INFO"
	.sectionflags	@""
	.align	4


	//----- nvinfo : EIATTR_CUDA_API_VERSION
	.align		4
        /*0000*/ 	.byte	0x04, 0x37
        /*0002*/ 	.short	(.L_7 - .L_6)
.L_6:
        /*0004*/ 	.word	0x00000082


	//----- nvinfo : EIATTR_SW2861232_WAR
	.align		4
.L_7:
        /*0008*/ 	.byte	0x01, 0x35
	.zero		2


	//----- nvinfo : EIATTR_PARAM_CBANK
	.align		4
        /*000c*/ 	.byte	0x04, 0x0a
        /*000e*/ 	.short	(.L_9 - .L_8)
	.align		4
.L_8:
        /*0010*/ 	.word	index@(.nv.constant0.matmul_kernel)
        /*0014*/ 	.short	0x0160
        /*0016*/ 	.short	0x0050


	//----- nvinfo : EIATTR_CBANK_PARAM_SIZE
	.align		4
.L_9:
        /*0018*/ 	.byte	0x03, 0x19
        /*001a*/ 	.short	0x0050


	//----- nvinfo : EIATTR_KPARAM_INFO
	.align		4
        /*001c*/ 	.byte	0x04, 0x17
        /*001e*/ 	.short	(.L_11 - .L_10)
.L_10:
        /*0020*/ 	.word	0x00000000
        /*0024*/ 	.short	0x000d
        /*0026*/ 	.short	0x0048
        /*0028*/ 	.byte	0x00, 0xf4, 0x21, 0x00


	//----- nvinfo : EIATTR_KPARAM_INFO
	.align		4
.L_11:
        /*002c*/ 	.byte	0x04, 0x17
        /*002e*/ 	.short	(.L_13 - .L_12)
.L_12:
        /*0030*/ 	.word	0x00000000
        /*0034*/ 	.short	0x000c
        /*0036*/ 	.short	0x0040
        /*0038*/ 	.byte	0x00, 0xf4, 0x21, 0x00


	//----- nvinfo : EIATTR_KPARAM_INFO
	.align		4
.L_13:
        /*003c*/ 	.byte	0x04, 0x17
        /*003e*/ 	.short	(.L_15 - .L_14)
.L_14:
        /*0040*/ 	.word	0x00000000
        /*0044*/ 	.short	0x000b
        /*0046*/ 	.short	0x0038
        /*0048*/ 	.byte	0x00, 0xf0, 0x11, 0x00


	//----- nvinfo : EIATTR_KPARAM_INFO
	.align		4
.L_15:
        /*004c*/ 	.byte	0x04, 0x17
        /*004e*/ 	.short	(.L_17 - .L_16)
.L_16:
        /*0050*/ 	.word	0x00000000
        /*0054*/ 	.short	0x000a
        /*0056*/ 	.short	0x0034
        /*0058*/ 	.byte	0x00, 0xf0, 0x11, 0x00


	//----- nvinfo : EIATTR_KPARAM_INFO
	.align		4
.L_17:
        /*005c*/ 	.byte	0x04, 0x17
        /*005e*/ 	.short	(.L_19 - .L_18)
.L_18:
        /*0060*/ 	.word	0x00000000
        /*0064*/ 	.short	0x0009
        /*0066*/ 	.short	0x0030
        /*0068*/ 	.byte	0x00, 0xf0, 0x11, 0x00


	//----- nvinfo : EIATTR_KPARAM_INFO
	.align		4
.L_19:
        /*006c*/ 	.byte	0x04, 0x17
        /*006e*/ 	.short	(.L_21 - .L_20)
.L_20:
        /*0070*/ 	.word	0x00000000
        /*0074*/ 	.short	0x0008
        /*0076*/ 	.short	0x002c
        /*0078*/ 	.byte	0x00, 0xf0, 0x11, 0x00


	//----- nvinfo : EIATTR_KPARAM_INFO
	.align		4
.L_21:
        /*007c*/ 	.byte	0x04, 0x17
        /*007e*/ 	.short	(.L_23 - .L_22)
.L_22:
        /*0080*/ 	.word	0x00000000
        /*0084*/ 	.short	0x0007
        /*0086*/ 	.short	0x0028
        /*0088*/ 	.byte	0x00, 0xf0, 0x11, 0x00


	//----- nvinfo : EIATTR_KPARAM_INFO
	.align		4
.L_23:
        /*008c*/ 	.byte	0x04, 0x17
        /*008e*/ 	.short	(.L_25 - .L_24)
.L_24:
        /*0090*/ 	.word	0x00000000
        /*0094*/ 	.short	0x0006
        /*0096*/ 	.short	0x0024
        /*0098*/ 	.byte	0x00, 0xf0, 0x11, 0x00


	//----- nvinfo : EIATTR_KPARAM_INFO
	.align		4
.L_25:
        /*009c*/ 	.byte	0x04, 0x17
        /*009e*/ 	.short	(.L_27 - .L_26)
.L_26:
        /*00a0*/ 	.word	0x00000000
        /*00a4*/ 	.short	0x0005
        /*00a6*/ 	.short	0x0020
        /*00a8*/ 	.byte	0x00, 0xf0, 0x11, 0x00


	//----- nvinfo : EIATTR_KPARAM_INFO
	.align		4
.L_27:
        /*00ac*/ 	.byte	0x04, 0x17
        /*00ae*/ 	.short	(.L_29 - .L_28)
.L_28:
        /*00b0*/ 	.word	0x00000000
        /*00b4*/ 	.short	0x0004
        /*00b6*/ 	.short	0x001c
        /*00b8*/ 	.byte	0x00, 0xf0, 0x11, 0x00


	//----- nvinfo : EIATTR_KPARAM_INFO
	.align		4
.L_29:
        /*00bc*/ 	.byte	0x04, 0x17
        /*00be*/ 	.short	(.L_31 - .L_30)
.L_30:
        /*00c0*/ 	.word	0x00000000
        /*00c4*/ 	.short	0x0003
        /*00c6*/ 	.short	0x0018
        /*00c8*/ 	.byte	0x00, 0xf0, 0x11, 0x00


	//----- nvinfo : EIATTR_KPARAM_INFO
	.align		4
.L_31:
        /*00cc*/ 	.byte	0x04, 0x17
        /*00ce*/ 	.short	(.L_33 - .L_32)
.L_32:
        /*00d0*/ 	.word	0x00000000
        /*00d4*/ 	.short	0x0002
        /*00d6*/ 	.short	0x0010
        /*00d8*/ 	.byte	0x00, 0xf4, 0x21, 0x00


	//----- nvinfo : EIATTR_KPARAM_INFO
	.align		4
.L_33:
        /*00dc*/ 	.byte	0x04, 0x17
        /*00de*/ 	.short	(.L_35 - .L_34)
.L_34:
        /*00e0*/ 	.word	0x00000000
        /*00e4*/ 	.short	0x0001
        /*00e6*/ 	.short	0x0008
        /*00e8*/ 	.byte	0x00, 0xf4, 0x21, 0x00


	//----- nvinfo : EIATTR_KPARAM_INFO
	.align		4
.L_35:
        /*00ec*/ 	.byte	0x04, 0x17
        /*00ee*/ 	.short	(.L_37 - .L_36)
.L_36:
        /*00f0*/ 	.word	0x00000000
        /*00f4*/ 	.short	0x0000
        /*00f6*/ 	.short	0x0000
        /*00f8*/ 	.byte	0x00, 0xf4, 0x21, 0x00


	//----- nvinfo : EIATTR_MAXREG_COUNT
	.align		4
.L_37:
        /*00fc*/ 	.byte	0x03, 0x1b
        /*00fe*/ 	.short	0x00ff


	//----- nvinfo : EIATTR_NUM_BARRIERS
	.align		4
        /*0100*/ 	.byte	0x02, 0x4c
        /*0102*/ 	.byte	0x01
	.zero		1


	//----- nvinfo : EIATTR_MERCURY_ISA_VERSION
	.align		4
        /*0104*/ 	.byte	0x03, 0x5f
        /*0106*/ 	.short	0x0000


	//----- nvinfo : EIATTR_EXIT_INSTR_OFFSETS
	.align		4
        /*0108*/ 	.byte	0x04, 0x1c
        /*010a*/ 	.short	(.L_39 - .L_38)


	//   ....[0]....
.L_38:
        /*010c*/ 	.word	0x00004070


	//   ....[1]....
        /*0110*/ 	.word	0x000040a0


	//----- nvinfo : EIATTR_REQNTID
	.align		4
.L_39:
        /*0114*/ 	.byte	0x04, 0x10
        /*0116*/ 	.short	(.L_41 - .L_40)
.L_40:
        /*0118*/ 	.word	0x00000100
        /*011c*/ 	.word	0x00000001
        /*0120*/ 	.word	0x00000001
.L_41:


//--------------------- .nv.callgraph             --------------------------
	.section	.nv.callgraph,"",@"SHT_CUDA_CALLGRAPH"
	.align	4
	.sectionentsize	8
	.align		4
        /*0000*/ 	.word	0x00000000
	.align		4
        /*0004*/ 	.word	0xffffffff
	.align		4
        /*0008*/ 	.word	0x00000000
	.align		4
        /*000c*/ 	.word	0xfffffffe
	.align		4
        /*0010*/ 	.word	0x00000000
	.align		4
        /*0014*/ 	.word	0xfffffffd
	.align		4
        /*0018*/ 	.word	0x00000000
	.align		4
        /*001c*/ 	.word	0xfffffffc


//--------------------- .nv.rel.action            --------------------------
	.section	.nv.rel.action,"",@"SHT_CUDA_RELOCINFO"
	.align	8
	.sectionentsize	8
        /*0000*/ 	.byte	0x73, 0x00, 0x00, 0x00, 0x00, 0x00, 0x00, 0x00, 0x00, 0x00, 0x00, 0x11, 0x25, 0x00, 0x05, 0x36


//--------------------- .nv.constant0.matmul_kernel --------------------------
	.section	.nv.constant0.matmul_kernel,"a",@progbits
	.sectionflags	@""
	.align	4
.nv.constant0.matmul_kernel:
	.zero		432


//--------------------- .text.matmul_kernel       --------------------------
	.section	.text.matmul_kernel,"ax",@progbits
	.sectioninfo	@"SHI_REGISTERS=196"
	.align	128
        .global         matmul_kernel
        .type           matmul_kernel,@function
        .size           matmul_kernel,(.L_x_4 - matmul_kernel)
        .other          matmul_kernel,@"STO_CUDA_ENTRY STV_DEFAULT"
matmul_kernel:
.text.matmul_kernel:
[----:B------:R-:W-:Y:S02]  /*0000*/  IMAD.MOV.U32 R1, RZ, RZ, c[0x0][0x28] ;  /* 0x00000a00ff017624 */ /* 0x000fe400078e00ff */
[----:B------:R-:W-:Y:S01]  /*0010*/  IMAD.MOV.U32 R0, RZ, RZ, c[0x0][0x17c] ;  /* 0x00005f00ff007624 */ /* 0x000fe200078e00ff */
[----:B------:R-:W0:Y:S01]  /*0020*/  S2R R5, SR_CTAID.X ;  /* 0x0000000000057919 */ /* 0x000e220000002500 */
[----:B------:R-:W-:-:S03]  /*0030*/  ULDC.64 UR6, c[0x0][0x118] ;  /* 0x0000460000067ab9 */ /* 0x000fc60000000a00 */
[----:B------:R-:W-:Y:S01]  /*0040*/  IADD3 R0, R0, 0x3f, RZ ;  /* 0x0000003f00007810 */ /* 0x000fe20007ffe0ff */
[----:B------:R-:W1:Y:S03]  /*0050*/  S2R R89, SR_TID.X ;  /* 0x0000000000597919 */ /* 0x000e660000002100 */
[----:B------:R-:W-:-:S04]  /*0060*/  SHF.R.S32.HI R3, RZ, 0x1f, R0 ;  /* 0x0000001fff037819 */ /* 0x000fc80000011400 */
[----:B------:R-:W-:-:S04]  /*0070*/  LEA.HI R3, R3, R0, RZ, 0x6 ;  /* 0x0000000003037211 */ /* 0x000fc800078f30ff */
[----:B------:R-:W-:-:S05]  /*0080*/  SHF.R.S32.HI R3, RZ, 0x6, R3 ;  /* 0x00000006ff037819 */ /* 0x000fca0000011403 */
[----:B------:R-:W-:Y:S01]  /*0090*/  IMAD.SHL.U32 R4, R3, 0x8, RZ ;  /* 0x0000000803047824 */ /* 0x000fe200078e00ff */
[----:B0-----:R-:W-:-:S04]  /*00a0*/  IABS R8, R5 ;  /* 0x0000000500087213 */ /* 0x001fc80000000000 */
[-C--:B------:R-:W-:Y:S02]  /*00b0*/  IABS R7, R4.reuse ;  /* 0x0000000400077213 */ /* 0x080fe40000000000 */
[----:B------:R-:W-:Y:S02]  /*00c0*/  IABS R10, R4 ;  /* 0x00000004000a7213 */ /* 0x000fe40000000000 */
[----:B------:R-:W0:Y:S01]  /*00d0*/  I2F.RP R0, R7 ;  /* 0x0000000700007306 */ /* 0x000e220000209400 */
[C---:B-1----:R-:W-:Y:S02]  /*00e0*/  LOP3.LUT R82, R89.reuse, 0xf, RZ, 0xc0, !PT ;  /* 0x0000000f59527812 */ /* 0x042fe400078ec0ff */
[----:B------:R-:W-:Y:S02]  /*00f0*/  SHF.R.U32.HI R83, RZ, 0x4, R89 ;  /* 0x00000004ff537819 */ /* 0x000fe40000011659 */
[C---:B------:R-:W-:Y:S02]  /*0100*/  LOP3.LUT R87, R89.reuse, 0x80, RZ, 0xc0, !PT ;  /* 0x0000008059577812 */ /* 0x040fe400078ec0ff */
[----:B------:R-:W-:-:S02]  /*0110*/  LEA.HI R85, R89, 0x30, RZ, 0x1c ;  /* 0x0000003059557811 */ /* 0x000fc400078fe0ff */
[----:B------:R-:W-:Y:S01]  /*0120*/  SGXT.U32 R83, R83, 0x4 ;  /* 0x000000045353781a */ /* 0x000fe20000000000 */
[----:B0-----:R-:W0:Y:S02]  /*0130*/  MUFU.RCP R0, R0 ;  /* 0x0000000000007308 */ /* 0x001e240000001000 */
[----:B0-----:R-:W-:Y:S01]  /*0140*/  IADD3 R2, R0, 0xffffffe, RZ ;  /* 0x0ffffffe00027810 */ /* 0x001fe20007ffe0ff */
[----:B------:R-:W-:-:S05]  /*0150*/  IMAD.MOV R0, RZ, RZ, -R10 ;  /* 0x000000ffff007224 */ /* 0x000fca00078e0a0a */
[----:B------:R0:W1:Y:S02]  /*0160*/  F2I.FTZ.U32.TRUNC.NTZ R3, R2 ;  /* 0x0000000200037305 */ /* 0x000064000021f000 */
[----:B0-----:R-:W-:Y:S02]  /*0170*/  IMAD.MOV.U32 R2, RZ, RZ, RZ ;  /* 0x000000ffff027224 */ /* 0x001fe400078e00ff */
[----:B-1----:R-:W-:-:S04]  /*0180*/  IMAD.MOV R6, RZ, RZ, -R3 ;  /* 0x000000ffff067224 */ /* 0x002fc800078e0a03 */
[----:B------:R-:W-:Y:S02]  /*0190*/  IMAD R9, R6, R7, RZ ;  /* 0x0000000706097224 */ /* 0x000fe400078e02ff */
[----:B------:R-:W-:Y:S02]  /*01a0*/  IMAD.MOV.U32 R6, RZ, RZ, R8 ;  /* 0x000000ffff067224 */ /* 0x000fe400078e0008 */
[----:B------:R-:W-:-:S06]  /*01b0*/  IMAD.HI.U32 R3, R3, R9, R2 ;  /* 0x0000000903037227 */ /* 0x000fcc00078e0002 */
[----:B------:R-:W-:-:S04]  /*01c0*/  IMAD.HI.U32 R3, R3, R6, RZ ;  /* 0x0000000603037227 */ /* 0x000fc800078e00ff */
[----:B------:R-:W-:-:S05]  /*01d0*/  IMAD R0, R3, R0, R6 ;  /* 0x0000000003007224 */ /* 0x000fca00078e0206 */
[----:B------:R-:W-:-:S13]  /*01e0*/  ISETP.GT.U32.AND P1, PT, R7, R0, PT ;  /* 0x000000000700720c */ /* 0x000fda0003f24070 */
[----:B------:R-:W-:Y:S01]  /*01f0*/  @!P1 IMAD.IADD R0, R0, 0x1, -R7 ;  /* 0x0000000100009824 */ /* 0x000fe200078e0a07 */
[----:B------:R-:W-:Y:S02]  /*0200*/  @!P1 IADD3 R3, R3, 0x1, RZ ;  /* 0x0000000103039810 */ /* 0x000fe40007ffe0ff */
[----:B------:R-:W-:Y:S02]  /*0210*/  ISETP.NE.AND P1, PT, R4, RZ, PT ;  /* 0x000000ff0400720c */ /* 0x000fe40003f25270 */
[----:B------:R-:W-:Y:S02]  /*0220*/  ISETP.GE.U32.AND P0, PT, R0, R7, PT ;  /* 0x000000070000720c */ /* 0x000fe40003f06070 */
[----:B------:R-:W-:-:S04]  /*0230*/  LOP3.LUT R0, R5, R4, RZ, 0x3c, !PT ;  /* 0x0000000405007212 */ /* 0x000fc800078e3cff */
[----:B------:R-:W-:Y:S01]  /*0240*/  ISETP.GE.AND P2, PT, R0, RZ, PT ;  /* 0x000000ff0000720c */ /* 0x000fe20003f46270 */
[----:B------:R-:W-:-:S05]  /*0250*/  IMAD.MOV.U32 R0, RZ, RZ, c[0x0][0x178] ;  /* 0x00005e00ff007624 */ /* 0x000fca00078e00ff */
[----:B------:R-:W-:Y:S02]  /*0260*/  IADD3 R0, R0, 0xf, RZ ;  /* 0x0000000f00007810 */ /* 0x000fe40007ffe0ff */
[----:B------:R-:W-:-:S05]  /*0270*/  @P0 IADD3 R3, R3, 0x1, RZ ;  /* 0x0000000103030810 */ /* 0x000fca0007ffe0ff */
[----:B------:R-:W-:Y:S01]  /*0280*/  IMAD.MOV.U32 R2, RZ, RZ, R3 ;  /* 0x000000ffff027224 */ /* 0x000fe200078e0003 */
[----:B------:R-:W-:-:S03]  /*0290*/  SHF.R.S32.HI R3, RZ, 0x1f, R0 ;  /* 0x0000001fff037819 */ /* 0x000fc60000011400 */
[----:B------:R-:W-:Y:S01]  /*02a0*/  @!P2 IMAD.MOV R2, RZ, RZ, -R2 ;  /* 0x000000ffff02a224 */ /* 0x000fe200078e0a02 */
[----:B------:R-:W-:Y:S02]  /*02b0*/  @!P1 LOP3.LUT R2, RZ, R4, RZ, 0x33, !PT ;  /* 0x00000004ff029212 */ /* 0x000fe400078e33ff */
[----:B------:R-:W-:-:S03]  /*02c0*/  LEA.HI R3, R3, R0, RZ, 0x4 ;  /* 0x0000000003037211 */ /* 0x000fc600078f20ff */
[----:B------:R-:W-:Y:S02]  /*02d0*/  IMAD.SHL.U32 R6, R2, 0x8, RZ ;  /* 0x0000000802067824 */ /* 0x000fe400078e00ff */
[----:B------:R-:W-:-:S03]  /*02e0*/  IMAD.MOV R2, RZ, RZ, -R2 ;  /* 0x000000ffff027224 */ /* 0x000fc600078e0a02 */
[----:B------:R-:W-:Y:S01]  /*02f0*/  LEA.HI.SX32 R3, R3, -R6, 0x1c ;  /* 0x8000000603037211 */ /* 0x000fe200078fe2ff */
[----:B------:R-:W-:-:S03]  /*0300*/  IMAD R11, R4, R2, R5 ;  /* 0x00000002040b7224 */ /* 0x000fc600078e0205 */
[----:B------:R-:W-:-:S04]  /*0310*/  IMNMX R8, R3, 0x8, PT ;  /* 0x0000000803087817 */ /* 0x000fc80003800200 */
[-C--:B------:R-:W-:Y:S02]  /*0320*/  IABS R7, R8.reuse ;  /* 0x0000000800077213 */ /* 0x080fe40000000000 */
[----:B------:R-:W-:Y:S02]  /*0330*/  IABS R4, R8 ;  /* 0x0000000800047213 */ /* 0x000fe40000000000 */
[----:B------:R-:W0:Y:S08]  /*0340*/  I2F.RP R0, R7 ;  /* 0x0000000700007306 */ /* 0x000e300000209400 */
[----:B0-----:R-:W0:Y:S02]  /*0350*/  MUFU.RCP R0, R0 ;  /* 0x0000000000007308 */ /* 0x001e240000001000 */
[----:B0-----:R-:W-:Y:S01]  /*0360*/  IADD3 R3, R0, 0xffffffe, RZ ;  /* 0x0ffffffe00037810 */ /* 0x001fe20007ffe0ff */
[----:B------:R-:W-:-:S05]  /*0370*/  IMAD.MOV R0, RZ, RZ, -R4 ;  /* 0x000000ffff007224 */ /* 0x000fca00078e0a04 */
[----:B------:R-:W0:Y:S02]  /*0380*/  F2I.FTZ.U32.TRUNC.NTZ R3, R3 ;  /* 0x0000000300037305 */ /* 0x000e24000021f000 */
[----:B0-----:R-:W-:-:S04]  /*0390*/  IMAD.MOV R9, RZ, RZ, -R3 ;  /* 0x000000ffff097224 */ /* 0x001fc800078e0a03 */
[----:B------:R-:W-:Y:S01]  /*03a0*/  IMAD.MOV.U32 R2, RZ, RZ, R9 ;  /* 0x000000ffff027224 */ /* 0x000fe200078e0009 */
[----:B------:R-:W-:-:S03]  /*03b0*/  IABS R9, R11 ;  /* 0x0000000b00097213 */ /* 0x000fc60000000000 */
[----:B------:R-:W-:Y:S02]  /*03c0*/  IMAD R5, R2, R7, RZ ;  /* 0x0000000702057224 */ /* 0x000fe400078e02ff */
[----:B------:R-:W-:-:S04]  /*03d0*/  IMAD.MOV.U32 R2, RZ, RZ, RZ ;  /* 0x000000ffff027224 */ /* 0x000fc800078e00ff */
        /* <DEDUP_REMOVED lines=9> */
[----:B------:R-:W-:-:S07]  /*0470*/  ISETP.GE.AND P2, PT, R0, RZ, PT ;  /* 0x000000ff0000720c */ /* 0x000fce0003f46270 */
[----:B------:R-:W-:-:S04]  /*0480*/  @P0 IADD3 R2, R2, 0x1, RZ ;  /* 0x0000000102020810 */ /* 0x000fc80007ffe0ff */
[----:B------:R-:W-:Y:S01]  /*0490*/  MOV R0, R2 ;  /* 0x0000000200007202 */ /* 0x000fe20000000f00 */
[----:B------:R-:W-:-:S04]  /*04a0*/  IMAD.MOV.U32 R2, RZ, RZ, c[0x0][0x180] ;  /* 0x00006000ff027624 */ /* 0x000fc800078e00ff */
[----:B------:R-:W-:Y:S01]  /*04b0*/  @!P2 IMAD.MOV R0, RZ, RZ, -R0 ;  /* 0x000000ffff00a224 */ /* 0x000fe200078e0a00 */
[----:B------:R-:W-:Y:S02]  /*04c0*/  IADD3 R2, R2, 0x7f, RZ ;  /* 0x0000007f02027810 */ /* 0x000fe40007ffe0ff */
[----:B------:R-:W-:Y:S02]  /*04d0*/  @!P1 LOP3.LUT R0, RZ, R8, RZ, 0x33, !PT ;  /* 0x00000008ff009212 */ /* 0x000fe400078e33ff */
[----:B------:R-:W-:-:S03]  /*04e0*/  ISETP.GT.AND P0, PT, R2, 0x7f, PT ;  /* 0x0000007f0200780c */ /* 0x000fc60003f04270 */
[----:B------:R-:W-:Y:S02]  /*04f0*/  IMAD.MOV R3, RZ, RZ, -R0 ;  /* 0x000000ffff037224 */ /* 0x000fe400078e0a00 */
[----:B------:R-:W-:Y:S02]  /*0500*/  IMAD.SHL.U32 R0, R0, 0x40, RZ ;  /* 0x0000004000007824 */ /* 0x000fe400078e00ff */
[----:B------:R-:W-:-:S04]  /*0510*/  IMAD R3, R8, R3, R11 ;  /* 0x0000000308037224 */ /* 0x000fc800078e020b */
[----:B------:R-:W-:Y:S02]  /*0520*/  IMAD.IADD R3, R6, 0x1, R3 ;  /* 0x0000000106037824 */ /* 0x000fe400078e0203 */
[----:B------:R-:W-:Y:S01]  /*0530*/  @!P0 IMAD.SHL.U32 R80, R89, 0x20, RZ ;  /* 0x0000002059508824 */ /* 0x000fe200078e00ff */
[----:B------:R-:W-:Y:S01]  /*0540*/  @!P0 PRMT R4, RZ, 0x7610, R4 ;  /* 0x00007610ff048816 */ /* 0x000fe20000000004 */
[----:B------:R-:W-:Y:S01]  /*0550*/  IMAD R82, R3, 0x10, R82 ;  /* 0x0000001003527824 */ /* 0x000fe200078e0252 */
[----:B------:R-:W-:Y:S01]  /*0560*/  @!P0 PRMT R6, RZ, 0x7610, R6 ;  /* 0x00007610ff068816 */ /* 0x000fe20000000006 */
[----:B------:R-:W-:Y:S01]  /*0570*/  @!P0 IMAD.SHL.U32 R81, R89, 0x40, RZ ;  /* 0x0000004059518824 */ /* 0x000fe200078e00ff */
[----:B------:R-:W-:Y:S02]  /*0580*/  @!P0 PRMT R4, R4, 0x5410, RZ ;  /* 0x0000541004048816 */ /* 0x000fe400000000ff */
[----:B------:R-:W-:Y:S02]  /*0590*/  @!P0 PRMT R6, R6, 0x5410, RZ ;  /* 0x0000541006068816 */ /* 0x000fe400000000ff */
[----:B------:R-:W-:Y:S01]  /*05a0*/  @!P0 LOP3.LUT R80, R80, 0x60, RZ, 0xc0, !PT ;  /* 0x0000006050508812 */ /* 0x000fe200078ec0ff */
[----:B------:R-:W-:Y:S05]  /*05b0*/  @!P0 BRA `(.L_x_0) ;  /* 0x0000377000008947 */ /* 0x000fea0003800000 */
[----:B------:R-:W-:Y:S01]  /*05c0*/  IABS R41, c[0x0][0x17c] ;  /* 0x00005f0000297a13 */ /* 0x000fe20000000000 */
[----:B------:R-:W-:Y:S01]  /*05d0*/  IMAD.SHL.U32 R80, R89, 0x20, RZ ;  /* 0x0000002059507824 */ /* 0x000fe200078e00ff */
[----:B------:R-:W-:Y:S01]  /*05e0*/  LEA.HI R39, R87, R0, RZ, 0x19 ;  /* 0x0000000057277211 */ /* 0x000fe200078fc8ff */
[----:B------:R-:W-:Y:S01]  /*05f0*/  IMAD.SHL.U32 R86, R89, 0x2, RZ ;  /* 0x0000000259567824 */ /* 0x000fe200078e00ff */
[----:B------:R-:W0:Y:S01]  /*0600*/  I2F.RP R6, R41 ;  /* 0x0000002900067306 */ /* 0x000e220000209400 */
[----:B------:R-:W-:Y:S01]  /*0610*/  IABS R44, c[0x0][0x178] ;  /* 0x00005e00002c7a13 */ /* 0x000fe20000000000 */
[----:B------:R-:W-:Y:S01]  /*0620*/  IMAD.MOV.U32 R97, RZ, RZ, c[0x0][0x188] ;  /* 0x00006200ff617624 */ /* 0x000fe200078e00ff */
[C---:B------:R-:W-:Y:S01]  /*0630*/  IADD3 R3, R39.reuse, 0x3e, RZ ;  /* 0x0000003e27037810 */ /* 0x040fe20007ffe0ff */
[----:B------:R-:W-:Y:S01]  /*0640*/  IMAD.MOV.U32 R95, RZ, RZ, c[0x0][0x18c] ;  /* 0x00006300ff5f7624 */ /* 0x000fe200078e00ff */
[----:B------:R-:W-:Y:S01]  /*0650*/  IADD3 R7, R39, 0x3c, RZ ;  /* 0x0000003c27077810 */ /* 0x000fe20007ffe0ff */
[----:B------:R-:W-:Y:S01]  /*0660*/  IMAD R91, R85, c[0x0][0x188], RZ ;  /* 0x00006200555b7a24 */ /* 0x000fe200078e02ff */
[----:B------:R-:W-:Y:S01]  /*0670*/  IADD3 R12, R39, 0x3a, RZ ;  /* 0x0000003a270c7810 */ /* 0x000fe20007ffe0ff */
[----:B------:R-:W1:Y:S01]  /*0680*/  I2F.RP R33, R44 ;  /* 0x0000002c00217306 */ /* 0x000e620000209400 */
[----:B------:R-:W-:Y:S01]  /*0690*/  IABS R10, R7 ;  /* 0x00000007000a7213 */ /* 0x000fe20000000000 */
[----:B------:R-:W-:Y:S01]  /*06a0*/  IMAD R93, R83, c[0x0][0x188], RZ ;  /* 0x00006200535d7a24 */ /* 0x000fe200078e02ff */
[----:B------:R-:W-:Y:S01]  /*06b0*/  IABS R11, R12 ;  /* 0x0000000c000b7213 */ /* 0x000fe20000000000 */
[----:B------:R-:W-:Y:S01]  /*06c0*/  IMAD.SHL.U32 R95, R95, 0x80, RZ ;  /* 0x000000805f5f7824 */ /* 0x000fe200078e00ff */
[----:B------:R-:W-:Y:S01]  /*06d0*/  ISETP.GE.AND P4, PT, R3, RZ, PT ;  /* 0x000000ff0300720c */ /* 0x000fe20003f86270 */
[----:B------:R-:W-:Y:S01]  /*06e0*/  ULDC UR4, c[0x0][0x180] ;  /* 0x0000600000047ab9 */ /* 0x000fe20000000800 */
[----:B------:R-:W-:Y:S01]  /*06f0*/  ISETP.GE.AND P3, PT, R7, RZ, PT ;  /* 0x000000ff0700720c */ /* 0x000fe20003f66270 */
[----:B0-----:R-:W0:Y:S01]  /*0700*/  MUFU.RCP R6, R6 ;  /* 0x0000000600067308 */ /* 0x001e220000001000 */
[----:B------:R-:W-:-:S02]  /*0710*/  IADD3 R14, R39, 0x34, RZ ;  /* 0x00000034270e7810 */ /* 0x000fc40007ffe0ff */
[----:B------:R-:W-:Y:S02]  /*0720*/  ISETP.GE.AND P1, PT, R12, RZ, PT ;  /* 0x000000ff0c00720c */ /* 0x000fe40003f26270 */
[----:B------:R-:W-:Y:S02]  /*0730*/  IABS R12, R14 ;  /* 0x0000000e000c7213 */ /* 0x000fe40000000000 */
[C---:B------:R-:W-:Y:S01]  /*0740*/  IADD3 R16, R39.reuse, 0x32, RZ ;  /* 0x0000003227107810 */ /* 0x040fe20007ffe0ff */
[----:B-1----:R-:W-:Y:S01]  /*0750*/  MUFU.RCP R33, R33 ;  /* 0x0000002100217308 */ /* 0x002fe20000001000 */
[C---:B------:R-:W-:Y:S02]  /*0760*/  IADD3 R21, R39.reuse, 0x30, RZ ;  /* 0x0000003027157810 */ /* 0x040fe40007ffe0ff */
[----:B------:R-:W-:Y:S02]  /*0770*/  IABS R13, R16 ;  /* 0x00000010000d7213 */ /* 0x000fe40000000000 */
[----:B------:R-:W-:-:S02]  /*0780*/  IADD3 R22, R39, 0x2e, RZ ;  /* 0x0000002e27167810 */ /* 0x000fc40007ffe0ff */
[----:B------:R-:W-:Y:S02]  /*0790*/  IABS R15, R21 ;  /* 0x00000015000f7213 */ /* 0x000fe40000000000 */
[----:B0-----:R-:W-:Y:S02]  /*07a0*/  IADD3 R4, R6, 0xffffffe, RZ ;  /* 0x0ffffffe06047810 */ /* 0x001fe40007ffe0ff */
[----:B------:R-:W-:Y:S02]  /*07b0*/  IABS R17, R22 ;  /* 0x0000001600117213 */ /* 0x000fe40000000000 */
[----:B------:R0:W1:Y:S01]  /*07c0*/  F2I.FTZ.U32.TRUNC.NTZ R5, R4 ;  /* 0x0000000400057305 */ /* 0x000062000021f000 */
[C---:B------:R-:W-:Y:S02]  /*07d0*/  IADD3 R23, R39.reuse, 0x2c, RZ ;  /* 0x0000002c27177810 */ /* 0x040fe40007ffe0ff */
[----:B------:R-:W-:Y:S02]  /*07e0*/  IADD3 R24, R39, 0x2a, RZ ;  /* 0x0000002a27187810 */ /* 0x000fe40007ffe0ff */
[----:B------:R-:W-:-:S02]  /*07f0*/  IABS R19, R23 ;  /* 0x0000001700137213 */ /* 0x000fc40000000000 */
[----:B------:R-:W-:Y:S01]  /*0800*/  IABS R20, R24 ;  /* 0x0000001800147213 */ /* 0x000fe20000000000 */
[----:B0-----:R-:W-:Y:S01]  /*0810*/  IMAD.MOV.U32 R4, RZ, RZ, RZ ;  /* 0x000000ffff047224 */ /* 0x001fe200078e00ff */
[C---:B------:R-:W-:Y:S02]  /*0820*/  IADD3 R27, R39.reuse, 0x1e, RZ ;  /* 0x0000001e271b7810 */ /* 0x040fe40007ffe0ff */
[C---:B------:R-:W-:Y:S02]  /*0830*/  IADD3 R28, R39.reuse, 0x1c, RZ ;  /* 0x0000001c271c7810 */ /* 0x040fe40007ffe0ff */
[C---:B------:R-:W-:Y:S01]  /*0840*/  IADD3 R36, R39.reuse, 0x1a, RZ ;  /* 0x0000001a27247810 */ /* 0x040fe20007ffe0ff */
[----:B-1----:R-:W-:Y:S01]  /*0850*/  IMAD.MOV R8, RZ, RZ, -R5 ;  /* 0x000000ffff087224 */ /* 0x002fe200078e0a05 */
[----:B------:R-:W-:Y:S02]  /*0860*/  IADD3 R46, R39, 0x16, RZ ;  /* 0x00000016272e7810 */ /* 0x000fe40007ffe0ff */
[----:B------:R-:W-:Y:S01]  /*0870*/  IABS R26, R36 ;  /* 0x00000024001a7213 */ /* 0x000fe20000000000 */
[----:B------:R-:W-:Y:S01]  /*0880*/  IMAD R9, R8, R41, RZ ;  /* 0x0000002908097224 */ /* 0x000fe200078e02ff */
[----:B------:R-:W-:-:S02]  /*0890*/  IABS R8, R3 ;  /* 0x0000000300087213 */ /* 0x000fc40000000000 */
[----:B------:R-:W-:Y:S01]  /*08a0*/  IABS R29, R46 ;  /* 0x0000002e001d7213 */ /* 0x000fe20000000000 */
[----:B------:R-:W-:Y:S01]  /*08b0*/  IMAD.HI.U32 R6, R5, R9, R4 ;  /* 0x0000000905067227 */ /* 0x000fe200078e0004 */
[C---:B------:R-:W-:Y:S02]  /*08c0*/  IADD3 R45, R39.reuse, 0x18, RZ ;  /* 0x00000018272d7810 */ /* 0x040fe40007ffe0ff */
[C---:B------:R-:W-:Y:S01]  /*08d0*/  IADD3 R47, R39.reuse, 0x14, RZ ;  /* 0x00000014272f7810 */ /* 0x040fe20007ffe0ff */
[----:B------:R-:W-:Y:S01]  /*08e0*/  IMAD.MOV.U32 R9, RZ, RZ, R10 ;  /* 0x000000ffff097224 */ /* 0x000fe200078e000a */
[C---:B------:R-:W-:Y:S01]  /*08f0*/  IADD3 R49, R39.reuse, 0x10, RZ ;  /* 0x0000001027317810 */ /* 0x040fe20007ffe0ff */
[C---:B------:R-:W-:Y:S01]  /*0900*/  IMAD.HI.U32 R4, R6.reuse, R8, RZ ;  /* 0x0000000806047227 */ /* 0x040fe200078e00ff */
[----:B------:R-:W-:Y:S02]  /*0910*/  IABS R30, R47 ;  /* 0x0000002f001e7213 */ /* 0x000fe40000000000 */
[----:B------:R-:W-:Y:S01]  /*0920*/  IABS R32, R49 ;  /* 0x0000003100207213 */ /* 0x000fe20000000000 */
[----:B------:R-:W-:Y:S01]  /*0930*/  IMAD.MOV R4, RZ, RZ, -R4 ;  /* 0x000000ffff047224 */ /* 0x000fe200078e0a04 */
[C---:B------:R-:W-:Y:S01]  /*0940*/  IADD3 R50, R39.reuse, 0xe, RZ ;  /* 0x0000000e27327810 */ /* 0x040fe20007ffe0ff */
[----:B------:R-:W-:Y:S01]  /*0950*/  IMAD.HI.U32 R5, R6, R9, RZ ;  /* 0x0000000906057227 */ /* 0x000fe200078e00ff */
[----:B------:R-:W-:-:S02]  /*0960*/  IADD3 R51, R39, 0xc, RZ ;  /* 0x0000000c27337810 */ /* 0x000fc40007ffe0ff */
[----:B------:R-:W-:Y:S01]  /*0970*/  IADD3 R48, R39, 0x12, RZ ;  /* 0x0000001227307810 */ /* 0x000fe20007ffe0ff */
[----:B------:R-:W-:Y:S01]  /*0980*/  IMAD R4, R41, R4, R8 ;  /* 0x0000000429047224 */ /* 0x000fe200078e0208 */
[----:B------:R-:W-:Y:S01]  /*0990*/  IADD3 R52, R39, 0xa, RZ ;  /* 0x0000000a27347810 */ /* 0x000fe20007ffe0ff */
[----:B------:R-:W-:Y:S01]  /*09a0*/  IMAD.MOV R10, RZ, RZ, -R5 ;  /* 0x000000ffff0a7224 */ /* 0x000fe200078e0a05 */
[----:B------:R-:W-:Y:S01]  /*09b0*/  IABS R31, R48 ;  /* 0x00000030001f7213 */ /* 0x000fe20000000000 */
[----:B------:R-:W-:Y:S01]  /*09c0*/  IMAD.HI.U32 R8, R6, R11, RZ ;  /* 0x0000000b06087227 */ /* 0x000fe200078e00ff */
[C---:B------:R-:W-:Y:S02]  /*09d0*/  ISETP.GT.U32.AND P0, PT, R41.reuse, R4, PT ;  /* 0x000000042900720c */ /* 0x040fe40003f04070 */
[----:B------:R-:W-:Y:S01]  /*09e0*/  IABS R34, R52 ;  /* 0x0000003400227213 */ /* 0x000fe20000000000 */
[----:B------:R-:W-:Y:S01]  /*09f0*/  IMAD R5, R41, R10, R9 ;  /* 0x0000000a29057224 */ /* 0x000fe200078e0209 */
[C---:B------:R-:W-:Y:S01]  /*0a00*/  IADD3 R10, R39.reuse, 0x38, RZ ;  /* 0x00000038270a7810 */ /* 0x040fe20007ffe0ff */
[----:B------:R-:W-:Y:S01]  /*0a10*/  IMAD.MOV R8, RZ, RZ, -R8 ;  /* 0x000000ffff087224 */ /* 0x000fe200078e0a08 */
[----:B------:R-:W-:-:S02]  /*0a20*/  IADD3 R53, R39, 0x8, RZ ;  /* 0x0000000827357810 */ /* 0x000fc40007ffe0ff */
[C---:B------:R-:W-:Y:S01]  /*0a30*/  ISETP.GT.U32.AND P5, PT, R41.reuse, R5, PT ;  /* 0x000000052900720c */ /* 0x040fe20003fa4070 */
[----:B------:R-:W-:Y:S01]  /*0a40*/  IMAD R3, R41, R8, R11 ;  /* 0x0000000829037224 */ /* 0x000fe200078e020b */
[----:B------:R-:W-:Y:S02]  /*0a50*/  IABS R9, R10 ;  /* 0x0000000a00097213 */ /* 0x000fe40000000000 */
[----:B------:R-:W-:Y:S01]  /*0a60*/  IADD3 R11, R39, 0x36, RZ ;  /* 0x00000036270b7810 */ /* 0x000fe20007ffe0ff */
[----:B------:R-:W-:Y:S01]  /*0a70*/  @!P0 IMAD.IADD R4, R4, 0x1, -R41 ;  /* 0x0000000104048824 */ /* 0x000fe200078e0a29 */
[----:B------:R-:W-:Y:S01]  /*0a80*/  ISETP.GE.AND P2, PT, R10, RZ, PT ;  /* 0x000000ff0a00720c */ /* 0x000fe20003f46270 */
[C---:B------:R-:W-:Y:S01]  /*0a90*/  IMAD.HI.U32 R7, R6.reuse, R9, RZ ;  /* 0x0000000906077227 */ /* 0x040fe200078e00ff */
[----:B------:R-:W-:Y:S02]  /*0aa0*/  IABS R10, R11 ;  /* 0x0000000b000a7213 */ /* 0x000fe40000000000 */
[----:B------:R-:W-:Y:S01]  /*0ab0*/  ISETP.GT.U32.AND P6, PT, R41, R4, PT ;  /* 0x000000042900720c */ /* 0x000fe20003fc4070 */
[----:B------:R-:W-:Y:S01]  /*0ac0*/  IMAD.MOV R8, RZ, RZ, -R7 ;  /* 0x000000ffff087224 */ /* 0x000fe200078e0a07 */
[----:B------:R-:W-:Y:S01]  /*0ad0*/  IABS R35, R53 ;  /* 0x0000003500237213 */ /* 0x000fe20000000000 */
[----:B------:R-:W-:Y:S01]  /*0ae0*/  @!P5 IMAD.IADD R5, R5, 0x1, -R41 ;  /* 0x000000010505d824 */ /* 0x000fe200078e0a29 */
[----:B------:R-:W-:Y:S01]  /*0af0*/  ISETP.GT.U32.AND P5, PT, R41, R3, PT ;  /* 0x000000032900720c */ /* 0x000fe20003fa4070 */
[----:B------:R-:W-:Y:S01]  /*0b00*/  IMAD.HI.U32 R7, R6, R10, RZ ;  /* 0x0000000a06077227 */ /* 0x000fe200078e00ff */
[----:B------:R-:W-:-:S02]  /*0b10*/  IADD3 R54, R39, 0x6, RZ ;  /* 0x0000000627367810 */ /* 0x000fc40007ffe0ff */
[----:B------:R-:W-:Y:S01]  /*0b20*/  ISETP.GT.U32.AND P0, PT, R41, R5, PT ;  /* 0x000000052900720c */ /* 0x000fe20003f04070 */
[----:B------:R-:W-:Y:S01]  /*0b30*/  IMAD.MOV R7, RZ, RZ, -R7 ;  /* 0x000000ffff077224 */ /* 0x000fe200078e0a07 */
[----:B------:R-:W-:Y:S01]  /*0b40*/  IADD3 R37, R39, 0x4, RZ ;  /* 0x0000000427257810 */ /* 0x000fe20007ffe0ff */
[----:B------:R-:W-:Y:S01]  /*0b50*/  IMAD R8, R41, R8, R9 ;  /* 0x0000000829087224 */ /* 0x000fe200078e0209 */
[----:B------:R-:W-:Y:S01]  /*0b60*/  IADD3 R38, R39, 0x2, RZ ;  /* 0x0000000227267810 */ /* 0x000fe20007ffe0ff */
[C---:B------:R-:W-:Y:S01]  /*0b70*/  IMAD R10, R41.reuse, R7, R10 ;  /* 0x00000007290a7224 */ /* 0x040fe200078e020a */
[----:B------:R-:W-:Y:S01]  /*0b80*/  @!P6 IADD3 R4, R4, -R41, RZ ;  /* 0x800000290404e210 */ /* 0x000fe20007ffe0ff */
[----:B------:R-:W-:Y:S01]  /*0b90*/  IMAD.HI.U32 R9, R6, R12, RZ ;  /* 0x0000000c06097227 */ /* 0x000fe200078e00ff */
[----:B------:R-:W-:Y:S02]  /*0ba0*/  ISETP.GT.U32.AND P6, PT, R41, R8, PT ;  /* 0x000000082900720c */ /* 0x000fe40003fc4070 */
[----:B------:R-:W-:Y:S01]  /*0bb0*/  IABS R40, R37 ;  /* 0x0000002500287213 */ /* 0x000fe20000000000 */
[----:B------:R-:W-:Y:S01]  /*0bc0*/  @!P5 IMAD.IADD R3, R3, 0x1, -R41 ;  /* 0x000000010303d824 */ /* 0x000fe200078e0a29 */
[----:B------:R-:W-:Y:S01]  /*0bd0*/  ISETP.GE.AND P5, PT, R14, RZ, PT ;  /* 0x000000ff0e00720c */ /* 0x000fe20003fa6270 */
[----:B------:R-:W-:Y:S01]  /*0be0*/  IMAD.MOV.U32 R7, RZ, RZ, R4 ;  /* 0x000000ffff077224 */ /* 0x000fe200078e0004 */
[----:B------:R-:W-:Y:S01]  /*0bf0*/  IABS R43, R39 ;  /* 0x00000027002b7213 */ /* 0x000fe20000000000 */
[----:B------:R-:W-:Y:S01]  /*0c00*/  IMAD.MOV R9, RZ, RZ, -R9 ;  /* 0x000000ffff097224 */ /* 0x000fe200078e0a09 */
[----:B------:R-:W-:Y:S01]  /*0c10*/  IABS R42, R38 ;  /* 0x00000026002a7213 */ /* 0x000fe20000000000 */
[----:B------:R-:W-:Y:S01]  /*0c20*/  @!P4 IMAD.MOV R7, RZ, RZ, -R7 ;  /* 0x000000ffff07c224 */ /* 0x000fe200078e0a07 */
[----:B------:R-:W-:Y:S01]  /*0c30*/  ISETP.GT.U32.AND P4, PT, R41, R3, PT ;  /* 0x000000032900720c */ /* 0x000fe20003f84070 */
[----:B------:R-:W-:Y:S01]  /*0c40*/  @!P0 IMAD.IADD R5, R5, 0x1, -R41 ;  /* 0x0000000105058824 */ /* 0x000fe200078e0a29 */
[----:B------:R-:W-:Y:S01]  /*0c50*/  ISETP.GE.AND P0, PT, R11, RZ, PT ;  /* 0x000000ff0b00720c */ /* 0x000fe20003f06270 */
[----:B------:R-:W-:Y:S01]  /*0c60*/  IMAD R4, R41, R9, R12 ;  /* 0x0000000929047224 */ /* 0x000fe200078e020c */
[----:B------:R-:W-:Y:S01]  /*0c70*/  IADD3 R33, R33, 0xffffffe, RZ ;  /* 0x0ffffffe21217810 */ /* 0x000fe20007ffe0ff */
[----:B------:R-:W-:Y:S01]  /*0c80*/  IMAD.MOV.U32 R9, RZ, RZ, R5 ;  /* 0x000000ffff097224 */ /* 0x000fe200078e0005 */
[C---:B------:R-:W-:Y:S01]  /*0c90*/  LOP3.LUT R108, R89.reuse, 0x7f, RZ, 0xc0, !PT ;  /* 0x0000007f596c7812 */ /* 0x040fe200078ec0ff */
[----:B------:R-:W-:Y:S01]  /*0ca0*/  @!P6 IMAD.IADD R8, R8, 0x1, -R41 ;  /* 0x000000010808e824 */ /* 0x000fe200078e0a29 */
[----:B------:R-:W-:Y:S01]  /*0cb0*/  SHF.L.U32 R81, R89, 0x6, RZ ;  /* 0x0000000659517819 */ /* 0x000fe200000006ff */
[----:B------:R-:W-:Y:S01]  /*0cc0*/  @!P3 IMAD.MOV R9, RZ, RZ, -R9 ;  /* 0x000000ffff09b224 */ /* 0x000fe200078e0a09 */
[C---:B------:R-:W-:Y:S01]  /*0cd0*/  ISETP.GT.U32.AND P3, PT, R41.reuse, R10, PT ;  /* 0x0000000a2900720c */ /* 0x040fe20003f64070 */
[----:B------:R-:W-:Y:S01]  /*0ce0*/  IMAD.HI.U32 R11, R6, R13, RZ ;  /* 0x0000000d060b7227 */ /* 0x000fe200078e00ff */
[----:B------:R-:W-:-:S02]  /*0cf0*/  ISETP.GT.U32.AND P6, PT, R41, R8, PT ;  /* 0x000000082900720c */ /* 0x000fc40003fc4070 */
[----:B------:R-:W-:Y:S01]  /*0d00*/  LOP3.LUT R88, R89, 0x7, RZ, 0xc0, !PT ;  /* 0x0000000759587812 */ /* 0x000fe200078ec0ff */
[----:B------:R-:W-:Y:S01]  /*0d10*/  @!P4 IMAD.IADD R3, R3, 0x1, -R41 ;  /* 0x000000010303c824 */ /* 0x000fe200078e0a29 */
[----:B------:R-:W-:Y:S01]  /*0d20*/  ISETP.GT.U32.AND P4, PT, R41, R4, PT ;  /* 0x000000042900720c */ /* 0x000fe20003f84070 */
[----:B------:R-:W-:Y:S01]  /*0d30*/  IMAD.MOV R14, RZ, RZ, -R11 ;  /* 0x000000ffff0e7224 */ /* 0x000fe200078e0a0b */
[----:B------:R-:W-:Y:S01]  /*0d40*/  LOP3.LUT R80, R80, 0x60, RZ, 0xc0, !PT ;  /* 0x0000006050507812 */ /* 0x000fe200078ec0ff */
[----:B------:R-:W-:Y:S01]  /*0d50*/  IMAD.MOV.U32 R11, RZ, RZ, R3 ;  /* 0x000000ffff0b7224 */ /* 0x000fe200078e0003 */
[----:B------:R-:W-:Y:S01]  /*0d60*/  LOP3.LUT R110, R83, 0x10, RZ, 0xfc, !PT ;  /* 0x00000010536e7812 */ /* 0x000fe200078efcff */
[----:B------:R-:W-:Y:S01]  /*0d70*/  IMAD R12, R41, R14, R13 ;  /* 0x0000000e290c7224 */ /* 0x000fe200078e020d */
[----:B------:R-:W-:Y:S01]  /*0d80*/  LOP3.LUT R120, R83, 0x20, RZ, 0xfc, !PT ;  /* 0x0000002053787812 */ /* 0x000fe200078efcff */
[--C-:B------:R-:W-:Y:S01]  /*0d90*/  @!P3 IMAD.IADD R10, R10, 0x1, -R41.reuse ;  /* 0x000000010a0ab824 */ /* 0x100fe200078e0a29 */
[----:B------:R-:W-:Y:S01]  /*0da0*/  ISETP.GE.AND P3, PT, R16, RZ, PT ;  /* 0x000000ff1000720c */ /* 0x000fe20003f66270 */
[----:B------:R-:W-:Y:S01]  /*0db0*/  @!P6 IMAD.IADD R8, R8, 0x1, -R41 ;  /* 0x000000010808e824 */ /* 0x000fe200078e0a29 */
[----:B------:R-:W-:Y:S01]  /*0dc0*/  ISETP.GT.U32.AND P6, PT, R41, R12, PT ;  /* 0x0000000c2900720c */ /* 0x000fe20003fc4070 */
[----:B------:R-:W-:Y:S01]  /*0dd0*/  IMAD.HI.U32 R5, R6, R15, RZ ;  /* 0x0000000f06057227 */ /* 0x000fe200078e00ff */
[----:B------:R-:W-:-:S02]  /*0de0*/  LOP3.LUT R122, R83, 0x40, RZ, 0xfc, !PT ;  /* 0x00000040537a7812 */ /* 0x000fc400078efcff */
[----:B------:R-:W-:Y:S01]  /*0df0*/  MOV R13, R8 ;  /* 0x00000008000d7202 */ /* 0x000fe20000000f00 */
[----:B------:R-:W-:Y:S01]  /*0e00*/  @!P4 IMAD.IADD R4, R4, 0x1, -R41 ;  /* 0x000000010404c824 */ /* 0x000fe200078e0a29 */
[----:B------:R-:W-:Y:S01]  /*0e10*/  ISETP.GT.U32.AND P4, PT, R41, R10, PT ;  /* 0x0000000a2900720c */ /* 0x000fe20003f84070 */
[----:B------:R-:W-:Y:S01]  /*0e20*/  @!P1 IMAD.MOV R11, RZ, RZ, -R11 ;  /* 0x000000ffff0b9224 */ /* 0x000fe200078e0a0b */
[----:B------:R-:W-:Y:S01]  /*0e30*/  LOP3.LUT R124, R83, 0x50, RZ, 0xfc, !PT ;  /* 0x00000050537c7812 */ /* 0x000fe200078efcff */
[----:B------:R-:W-:Y:S01]  /*0e40*/  IMAD.HI.U32 R14, R6, R17, RZ ;  /* 0x00000011060e7227 */ /* 0x000fe200078e00ff */
[----:B------:R-:W-:Y:S02]  /*0e50*/  ISETP.GT.U32.AND P1, PT, R41, R4, PT ;  /* 0x000000042900720c */ /* 0x000fe40003f24070 */
[----:B------:R-:W-:Y:S01]  /*0e60*/  LOP3.LUT R126, R83, 0x60, RZ, 0xfc, !PT ;  /* 0x00000060537e7812 */ /* 0x000fe200078efcff */
[----:B------:R-:W-:Y:S01]  /*0e70*/  IMAD.MOV R16, RZ, RZ, -R5 ;  /* 0x000000ffff107224 */ /* 0x000fe200078e0a05 */
[----:B------:R-:W-:Y:S01]  /*0e80*/  LEA.HI R128, R89, 0x70, RZ, 0x1c ;  /* 0x0000007059807811 */ /* 0x000fe200078fe0ff */
[----:B------:R-:W-:Y:S01]  /*0e90*/  IMAD.MOV R18, RZ, RZ, -R14 ;  /* 0x000000ffff127224 */ /* 0x000fe200078e0a0e */
[----:B------:R-:W-:Y:S01]  /*0ea0*/  SHF.L.U32 R97, R97, 0x7, RZ ;  /* 0x0000000761617819 */ /* 0x000fe200000006ff */
[----:B------:R-:W-:-:S02]  /*0eb0*/  IMAD R3, R41, R16, R15 ;  /* 0x0000001029037224 */ /* 0x000fc400078e020f */
[C---:B------:R-:W-:Y:S02]  /*0ec0*/  IMAD R5, R41.reuse, R18, R17 ;  /* 0x0000001229057224 */ /* 0x040fe400078e0211 */
[--C-:B------:R-:W-:Y:S01]  /*0ed0*/  @!P4 IMAD.IADD R10, R10, 0x1, -R41.reuse ;  /* 0x000000010a0ac824 */ /* 0x100fe200078e0a29 */
[C---:B------:R-:W-:Y:S01]  /*0ee0*/  ISETP.GT.U32.AND P4, PT, R41.reuse, R3, PT ;  /* 0x000000032900720c */ /* 0x040fe20003f84070 */
[--C-:B------:R-:W-:Y:S02]  /*0ef0*/  @!P6 IMAD.IADD R12, R12, 0x1, -R41.reuse ;  /* 0x000000010c0ce824 */ /* 0x100fe400078e0a29 */
[----:B------:R-:W-:Y:S01]  /*0f00*/  @!P1 IMAD.IADD R4, R4, 0x1, -R41 ;  /* 0x0000000104049824 */ /* 0x000fe200078e0a29 */
[C---:B------:R-:W-:Y:S01]  /*0f10*/  ISETP.GT.U32.AND P1, PT, R41.reuse, R5, PT ;  /* 0x000000052900720c */ /* 0x040fe20003f24070 */
[----:B------:R-:W-:Y:S01]  /*0f20*/  IMAD.HI.U32 R8, R6, R19, RZ ;  /* 0x0000001306087227 */ /* 0x000fe200078e00ff */
[----:B------:R-:W-:-:S03]  /*0f30*/  ISETP.GT.U32.AND P6, PT, R41, R12, PT ;  /* 0x0000000c2900720c */ /* 0x000fc60003fc4070 */
[----:B------:R-:W-:Y:S02]  /*0f40*/  IMAD.MOV R8, RZ, RZ, -R8 ;  /* 0x000000ffff087224 */ /* 0x000fe400078e0a08 */
[----:B------:R-:W-:Y:S01]  /*0f50*/  @!P2 IMAD.MOV R13, RZ, RZ, -R13 ;  /* 0x000000ffff0da224 */ /* 0x000fe200078e0a0d */
[----:B------:R-:W-:Y:S01]  /*0f60*/  ISETP.GE.AND P2, PT, R21, RZ, PT ;  /* 0x000000ff1500720c */ /* 0x000fe20003f46270 */
[----:B------:R-:W-:Y:S01]  /*0f70*/  IMAD R8, R41, R8, R19 ;  /* 0x0000000829087224 */ /* 0x000fe200078e0213 */
[----:B------:R-:W-:Y:S01]  /*0f80*/  IADD3 R21, R39, 0x28, RZ ;  /* 0x0000002827157810 */ /* 0x000fe20007ffe0ff */
[--C-:B------:R-:W-:Y:S02]  /*0f90*/  @!P4 IMAD.IADD R3, R3, 0x1, -R41.reuse ;  /* 0x000000010303c824 */ /* 0x100fe400078e0a29 */
[--C-:B------:R-:W-:Y:S01]  /*0fa0*/  @!P1 IMAD.IADD R5, R5, 0x1, -R41.reuse ;  /* 0x0000000105059824 */ /* 0x100fe200078e0a29 */
[C---:B------:R-:W-:Y:S01]  /*0fb0*/  ISETP.GT.U32.AND P4, PT, R41.reuse, R8, PT ;  /* 0x000000082900720c */ /* 0x040fe20003f84070 */
[----:B------:R-:W-:Y:S01]  /*0fc0*/  @!P6 IMAD.IADD R12, R12, 0x1, -R41 ;  /* 0x000000010c0ce824 */ /* 0x000fe200078e0a29 */
[----:B------:R-:W-:Y:S01]  /*0fd0*/  ISETP.GT.U32.AND P1, PT, R41, R3, PT ;  /* 0x000000032900720c */ /* 0x000fe20003f24070 */
[----:B------:R-:W-:Y:S01]  /*0fe0*/  @!P0 IMAD.MOV R10, RZ, RZ, -R10 ;  /* 0x000000ffff0a8224 */ /* 0x000fe200078e0a0a */
[----:B------:R-:W-:Y:S01]  /*0ff0*/  ISETP.GE.AND P6, PT, R22, RZ, PT ;  /* 0x000000ff1600720c */ /* 0x000fe20003fc6270 */
[----:B------:R-:W-:Y:S01]  /*1000*/  IMAD.MOV.U32 R15, RZ, RZ, R4 ;  /* 0x000000ffff0f7224 */ /* 0x000fe200078e0004 */
[----:B------:R-:W-:Y:S01]  /*1010*/  IADD3 R22, R39, 0x26, RZ ;  /* 0x0000002627167810 */ /* 0x000fe20007ffe0ff */
[----:B------:R-:W-:Y:S01]  /*1020*/  IMAD.HI.U32 R14, R6, R20, RZ ;  /* 0x00000014060e7227 */ /* 0x000fe200078e00ff */
[----:B------:R-:W-:-:S02]  /*1030*/  ISETP.GT.U32.AND P0, PT, R41, R5, PT ;  /* 0x000000052900720c */ /* 0x000fc40003f04070 */
[----:B------:R-:W-:Y:S01]  /*1040*/  IABS R17, R21 ;  /* 0x0000001500117213 */ /* 0x000fe20000000000 */
[----:B------:R-:W-:Y:S01]  /*1050*/  IMAD.MOV R14, RZ, RZ, -R14 ;  /* 0x000000ffff0e7224 */ /* 0x000fe200078e0a0e */
[----:B------:R-:W-:Y:S01]  /*1060*/  IABS R18, R22 ;  /* 0x0000001600127213 */ /* 0x000fe20000000000 */
[----:B------:R-:W-:Y:S01]  /*1070*/  @!P4 IMAD.IADD R8, R8, 0x1, -R41 ;  /* 0x000000010808c824 */ /* 0x000fe200078e0a29 */
[----:B------:R-:W-:Y:S01]  /*1080*/  ISETP.GE.AND P4, PT, R23, RZ, PT ;  /* 0x000000ff1700720c */ /* 0x000fe20003f86270 */
[----:B------:R-:W-:Y:S01]  /*1090*/  IMAD.HI.U32 R4, R6, R17, RZ ;  /* 0x0000001106047227 */ /* 0x000fe200078e00ff */
[----:B------:R-:W-:Y:S02]  /*10a0*/  @!P1 IADD3 R3, R3, -R41, RZ ;  /* 0x8000002903039210 */ /* 0x000fe40007ffe0ff */
[----:B------:R-:W-:Y:S01]  /*10b0*/  ISETP.GE.AND P1, PT, R24, RZ, PT ;  /* 0x000000ff1800720c */ /* 0x000fe20003f26270 */
[----:B------:R-:W-:Y:S01]  /*10c0*/  IMAD.HI.U32 R16, R6, R18, RZ ;  /* 0x0000001206107227 */ /* 0x000fe200078e00ff */
[----:B------:R-:W-:-:S03]  /*10d0*/  IABS R24, R28 ;  /* 0x0000001c00187213 */ /* 0x000fc60000000000 */
[----:B------:R-:W-:Y:S02]  /*10e0*/  IMAD.MOV R4, RZ, RZ, -R4 ;  /* 0x000000ffff047224 */ /* 0x000fe400078e0a04 */
[----:B------:R-:W-:Y:S01]  /*10f0*/  @!P3 IMAD.MOV R12, RZ, RZ, -R12 ;  /* 0x000000ffff0cb224 */ /* 0x000fe200078e0a0c */
[----:B------:R-:W-:Y:S01]  /*1100*/  ISETP.GT.U32.AND P3, PT, R41, R8, PT ;  /* 0x000000082900720c */ /* 0x000fe20003f64070 */
[----:B------:R-:W-:Y:S02]  /*1110*/  IMAD.MOV R16, RZ, RZ, -R16 ;  /* 0x000000ffff107224 */ /* 0x000fe400078e0a10 */
[----:B------:R-:W-:Y:S01]  /*1120*/  @!P0 IMAD.IADD R5, R5, 0x1, -R41 ;  /* 0x0000000105058824 */ /* 0x000fe200078e0a29 */
[----:B------:R-:W-:Y:S01]  /*1130*/  ISETP.GE.AND P0, PT, R21, RZ, PT ;  /* 0x000000ff1500720c */ /* 0x000fe20003f06270 */
[C---:B------:R-:W-:Y:S02]  /*1140*/  IMAD R4, R41.reuse, R4, R17 ;  /* 0x0000000429047224 */ /* 0x040fe400078e0211 */
[----:B------:R-:W-:-:S02]  /*1150*/  IMAD R14, R41, R14, R20 ;  /* 0x0000000e290e7224 */ /* 0x000fc400078e0214 */
[----:B------:R-:W-:Y:S02]  /*1160*/  IMAD.MOV.U32 R17, RZ, RZ, R3 ;  /* 0x000000ffff117224 */ /* 0x000fe400078e0003 */
[----:B------:R-:W-:Y:S01]  /*1170*/  IMAD R3, R41, R16, R18 ;  /* 0x0000001029037224 */ /* 0x000fe200078e0212 */
[C---:B------:R-:W-:Y:S01]  /*1180*/  IADD3 R18, R39.reuse, 0x24, RZ ;  /* 0x0000002427127810 */ /* 0x040fe20007ffe0ff */
[----:B------:R-:W-:Y:S01]  /*1190*/  IMAD.MOV.U32 R19, RZ, RZ, R5 ;  /* 0x000000ffff137224 */ /* 0x000fe200078e0005 */
[----:B------:R-:W-:Y:S01]  /*11a0*/  IADD3 R5, R39, 0x22, RZ ;  /* 0x0000002227057810 */ /* 0x000fe20007ffe0ff */
[----:B------:R-:W-:Y:S01]  /*11b0*/  @!P5 IMAD.MOV R15, RZ, RZ, -R15 ;  /* 0x000000ffff0fd224 */ /* 0x000fe200078e0a0f */
[C---:B------:R-:W-:Y:S01]  /*11c0*/  ISETP.GT.U32.AND P5, PT, R41.reuse, R14, PT ;  /* 0x0000000e2900720c */ /* 0x040fe20003fa4070 */
[----:B------:R-:W-:Y:S01]  /*11d0*/  @!P6 IMAD.MOV R19, RZ, RZ, -R19 ;  /* 0x000000ffff13e224 */ /* 0x000fe200078e0a13 */
[----:B------:R-:W-:Y:S01]  /*11e0*/  ISETP.GT.U32.AND P6, PT, R41, R3, PT ;  /* 0x000000032900720c */ /* 0x000fe20003fc4070 */
[----:B------:R-:W-:Y:S01]  /*11f0*/  @!P3 IMAD.IADD R8, R8, 0x1, -R41 ;  /* 0x000000010808b824 */ /* 0x000fe200078e0a29 */
[----:B------:R-:W-:Y:S01]  /*1200*/  IABS R16, R18 ;  /* 0x0000001200107213 */ /* 0x000fe20000000000 */
[----:B------:R-:W-:Y:S01]  /*1210*/  @!P2 IMAD.MOV R17, RZ, RZ, -R17 ;  /* 0x000000ffff11a224 */ /* 0x000fe200078e0a11 */
[----:B------:R-:W-:Y:S01]  /*1220*/  ISETP.GE.AND P3, PT, R22, RZ, PT ;  /* 0x000000ff1600720c */ /* 0x000fe20003f66270 */
[----:B------:R-:W-:Y:S01]  /*1230*/  IMAD.MOV.U32 R21, RZ, RZ, R8 ;  /* 0x000000ffff157224 */ /* 0x000fe200078e0008 */
[----:B------:R-:W-:Y:S01]  /*1240*/  IADD3 R22, R39, 0x20, RZ ;  /* 0x0000002027167810 */ /* 0x000fe20007ffe0ff */
[----:B------:R-:W-:-:S02]  /*1250*/  IMAD.SHL.U32 R84, R108, 0x2, RZ ;  /* 0x000000026c547824 */ /* 0x000fc400078e00ff */
[----:B------:R-:W-:Y:S01]  /*1260*/  @!P4 IMAD.MOV R21, RZ, RZ, -R21 ;  /* 0x000000ffff15c224 */ /* 0x000fe200078e0a15 */
[----:B------:R-:W-:Y:S01]  /*1270*/  ISETP.GE.AND P4, PT, R18, RZ, PT ;  /* 0x000000ff1200720c */ /* 0x000fe20003f86270 */
[--C-:B------:R-:W-:Y:S01]  /*1280*/  @!P5 IMAD.IADD R14, R14, 0x1, -R41.reuse ;  /* 0x000000010e0ed824 */ /* 0x100fe200078e0a29 */
[----:B------:R-:W-:Y:S01]  /*1290*/  ISETP.GT.U32.AND P5, PT, R41, R4, PT ;  /* 0x000000042900720c */ /* 0x000fe20003fa4070 */
[----:B------:R-:W-:Y:S01]  /*12a0*/  @!P6 IMAD.IADD R3, R3, 0x1, -R41 ;  /* 0x000000010303e824 */ /* 0x000fe200078e0a29 */
[----:B------:R-:W-:Y:S01]  /*12b0*/  IABS R18, R5 ;  /* 0x0000000500127213 */ /* 0x000fe20000000000 */
[----:B------:R-:W-:Y:S01]  /*12c0*/  IMAD R99, R108, c[0x0][0x18c], RZ ;  /* 0x000063006c637a24 */ /* 0x000fe200078e02ff */
[C---:B------:R-:W-:Y:S01]  /*12d0*/  ISETP.GT.U32.AND P2, PT, R41.reuse, R14, PT ;  /* 0x0000000e2900720c */ /* 0x040fe20003f44070 */
[----:B------:R-:W-:Y:S01]  /*12e0*/  IMAD R101, R128, c[0x0][0x188], RZ ;  /* 0x0000620080657a24 */ /* 0x000fe200078e02ff */
[----:B------:R-:W-:Y:S01]  /*12f0*/  ISETP.GT.U32.AND P6, PT, R41, R3, PT ;  /* 0x000000032900720c */ /* 0x000fe20003fc4070 */
[----:B------:R-:W-:Y:S01]  /*1300*/  IMAD.HI.U32 R8, R6, R18, RZ ;  /* 0x0000001206087227 */ /* 0x000fe200078e00ff */
[----:B------:R-:W-:-:S03]  /*1310*/  IABS R20, R22 ;  /* 0x0000001600147213 */ /* 0x000fc60000000000 */
[----:B------:R-:W-:Y:S02]  /*1320*/  IMAD.MOV R8, RZ, RZ, -R8 ;  /* 0x000000ffff087224 */ /* 0x000fe400078e0a08 */
[--C-:B------:R-:W-:Y:S02]  /*1330*/  @!P5 IMAD.IADD R4, R4, 0x1, -R41.reuse ;  /* 0x000000010404d824 */ /* 0x100fe400078e0a29 */
[----:B------:R-:W-:Y:S02]  /*1340*/  IMAD R8, R41, R8, R18 ;  /* 0x0000000829087224 */ /* 0x000fe400078e0212 */
[--C-:B------:R-:W-:Y:S01]  /*1350*/  @!P2 IMAD.IADD R14, R14, 0x1, -R41.reuse ;  /* 0x000000010e0ea824 */ /* 0x100fe200078e0a29 */
[----:B------:R-:W-:Y:S01]  /*1360*/  ISETP.GE.AND P2, PT, R5, RZ, PT ;  /* 0x000000ff0500720c */ /* 0x000fe20003f46270 */
[----:B------:R-:W-:Y:S01]  /*1370*/  @!P6 IMAD.IADD R3, R3, 0x1, -R41 ;  /* 0x000000010303e824 */ /* 0x000fe200078e0a29 */
[C---:B------:R-:W-:Y:S01]  /*1380*/  ISETP.GT.U32.AND P5, PT, R41.reuse, R4, PT ;  /* 0x000000042900720c */ /* 0x040fe20003fa4070 */
[----:B------:R-:W-:Y:S01]  /*1390*/  IMAD.HI.U32 R5, R6, R16, RZ ;  /* 0x0000001006057227 */ /* 0x000fe200078e00ff */
[----:B------:R-:W-:-:S03]  /*13a0*/  ISETP.GT.U32.AND P6, PT, R41, R8, PT ;  /* 0x000000082900720c */ /* 0x000fc60003fc4070 */
[----:B------:R-:W-:Y:S02]  /*13b0*/  IMAD.MOV R5, RZ, RZ, -R5 ;  /* 0x000000ffff057224 */ /* 0x000fe400078e0a05 */
[----:B------:R-:W-:Y:S01]  /*13c0*/  @!P1 IMAD.MOV R14, RZ, RZ, -R14 ;  /* 0x000000ffff0e9224 */ /* 0x000fe200078e0a0e */
[----:B------:R-:W-:Y:S01]  /*13d0*/  ISETP.GE.AND P1, PT, R22, RZ, PT ;  /* 0x000000ff1600720c */ /* 0x000fe20003f26270 */
[C---:B------:R-:W-:Y:S01]  /*13e0*/  IMAD R5, R41.reuse, R5, R16 ;  /* 0x0000000529057224 */ /* 0x040fe200078e0210 */
[----:B------:R-:W-:Y:S01]  /*13f0*/  IABS R22, R27 ;  /* 0x0000001b00167213 */ /* 0x000fe20000000000 */
[----:B------:R-:W-:Y:S02]  /*1400*/  IMAD.HI.U32 R16, R6, R20, RZ ;  /* 0x0000001406107227 */ /* 0x000fe400078e00ff */
[----:B------:R-:W-:Y:S02]  /*1410*/  @!P5 IADD3 R4, R4, -R41, RZ ;  /* 0x800000290404d210 */ /* 0x000fe40007ffe0ff */
[----:B------:R-:W-:Y:S01]  /*1420*/  ISETP.GT.U32.AND P5, PT, R41, R5, PT ;  /* 0x000000052900720c */ /* 0x000fe20003fa4070 */
[----:B------:R-:W-:-:S02]  /*1430*/  @!P6 IMAD.IADD R8, R8, 0x1, -R41 ;  /* 0x000000010808e824 */ /* 0x000fc400078e0a29 */
[----:B------:R-:W-:Y:S02]  /*1440*/  IMAD.MOV R16, RZ, RZ, -R16 ;  /* 0x000000ffff107224 */ /* 0x000fe400078e0a10 */
[----:B------:R-:W-:Y:S01]  /*1450*/  IMAD.MOV.U32 R23, RZ, RZ, R4 ;  /* 0x000000ffff177224 */ /* 0x000fe200078e0004 */
[----:B------:R-:W-:Y:S01]  /*1460*/  ISETP.GT.U32.AND P6, PT, R41, R8, PT ;  /* 0x000000082900720c */ /* 0x000fe20003fc4070 */
[----:B------:R-:W-:-:S04]  /*1470*/  IMAD.HI.U32 R4, R6, R22, RZ ;  /* 0x0000001606047227 */ /* 0x000fc800078e00ff */
[----:B------:R-:W-:Y:S02]  /*1480*/  IMAD R16, R41, R16, R20 ;  /* 0x0000001029107224 */ /* 0x000fe400078e0214 */
[----:B------:R-:W-:Y:S02]  /*1490*/  IMAD.MOV R4, RZ, RZ, -R4 ;  /* 0x000000ffff047224 */ /* 0x000fe400078e0a04 */
[----:B------:R-:W-:Y:S01]  /*14a0*/  @!P5 IMAD.IADD R5, R5, 0x1, -R41 ;  /* 0x000000010505d824 */ /* 0x000fe200078e0a29 */
[C---:B------:R-:W-:Y:S01]  /*14b0*/  ISETP.GT.U32.AND P5, PT, R41.reuse, R16, PT ;  /* 0x000000102900720c */ /* 0x040fe20003fa4070 */
[----:B------:R-:W-:Y:S02]  /*14c0*/  IMAD.MOV.U32 R25, RZ, RZ, R3 ;  /* 0x000000ffff197224 */ /* 0x000fe400078e0003 */
[----:B------:R-:W-:Y:S02]  /*14d0*/  IMAD R3, R41, R4, R22 ;  /* 0x0000000429037224 */ /* 0x000fe400078e0216 */
[----:B------:R-:W-:-:S02]  /*14e0*/  @!P6 IMAD.IADD R8, R8, 0x1, -R41 ;  /* 0x000000010808e824 */ /* 0x000fc400078e0a29 */
[----:B------:R-:W-:Y:S01]  /*14f0*/  IMAD.HI.U32 R18, R6, R24, RZ ;  /* 0x0000001806127227 */ /* 0x000fe200078e00ff */
[----:B------:R-:W-:-:S03]  /*1500*/  ISETP.GT.U32.AND P6, PT, R41, R3, PT ;  /* 0x000000032900720c */ /* 0x000fc60003fc4070 */
[----:B------:R-:W-:Y:S02]  /*1510*/  IMAD.MOV R18, RZ, RZ, -R18 ;  /* 0x000000ffff127224 */ /* 0x000fe400078e0a12 */
[----:B------:R-:W-:Y:S02]  /*1520*/  @!P5 IMAD.IADD R16, R16, 0x1, -R41 ;  /* 0x000000011010d824 */ /* 0x000fe400078e0a29 */
[----:B------:R-:W-:-:S03]  /*1530*/  IMAD.HI.U32 R20, R6, R26, RZ ;  /* 0x0000001a06147227 */ /* 0x000fc600078e00ff */
[C---:B------:R-:W-:Y:S01]  /*1540*/  ISETP.GT.U32.AND P5, PT, R41.reuse, R16, PT ;  /* 0x000000102900720c */ /* 0x040fe20003fa4070 */
[----:B------:R-:W-:Y:S02]  /*1550*/  IMAD R4, R41, R18, R24 ;  /* 0x0000001229047224 */ /* 0x000fe400078e0218 */
[----:B------:R-:W-:Y:S02]  /*1560*/  @!P6 IMAD.IADD R3, R3, 0x1, -R41 ;  /* 0x000000010303e824 */ /* 0x000fe400078e0a29 */
[----:B------:R-:W-:Y:S02]  /*1570*/  IMAD.MOV R20, RZ, RZ, -R20 ;  /* 0x000000ffff147224 */ /* 0x000fe400078e0a14 */
[----:B------:R-:W-:Y:S01]  /*1580*/  @!P0 IMAD.MOV R23, RZ, RZ, -R23 ;  /* 0x000000ffff178224 */ /* 0x000fe200078e0a17 */
[C---:B------:R-:W-:Y:S01]  /*1590*/  ISETP.GT.U32.AND P6, PT, R41.reuse, R3, PT ;  /* 0x000000032900720c */ /* 0x040fe20003fc4070 */
[C---:B------:R-:W-:Y:S01]  /*15a0*/  IMAD R18, R41.reuse, R20, R26 ;  /* 0x0000001429127224 */ /* 0x040fe200078e021a */
[----:B------:R-:W-:Y:S01]  /*15b0*/  ISETP.GT.U32.AND P0, PT, R41, R5, PT ;  /* 0x000000052900720c */ /* 0x000fe20003f04070 */
[----:B------:R-:W-:-:S04]  /*15c0*/  IMAD.HI.U32 R22, R6, R29, RZ ;  /* 0x0000001d06167227 */ /* 0x000fc800078e00ff */
[----:B------:R-:W-:Y:S01]  /*15d0*/  @!P5 IMAD.IADD R16, R16, 0x1, -R41 ;  /* 0x000000011010d824 */ /* 0x000fe200078e0a29 */
[----:B------:R-:W-:Y:S01]  /*15e0*/  ISETP.GT.U32.AND P5, PT, R41, R4, PT ;  /* 0x000000042900720c */ /* 0x000fe20003fa4070 */
[----:B------:R-:W-:Y:S02]  /*15f0*/  IMAD.MOV R22, RZ, RZ, -R22 ;  /* 0x000000ffff167224 */ /* 0x000fe400078e0a16 */
[----:B------:R-:W-:-:S04]  /*1600*/  IMAD.HI.U32 R24, R6, R30, RZ ;  /* 0x0000001e06187227 */ /* 0x000fc800078e00ff */
[--C-:B------:R-:W-:Y:S01]  /*1610*/  @!P6 IMAD.IADD R3, R3, 0x1, -R41.reuse ;  /* 0x000000010303e824 */ /* 0x100fe200078e0a29 */
[----:B------:R-:W-:Y:S01]  /*1620*/  ISETP.GT.U32.AND P6, PT, R41, R18, PT ;  /* 0x000000122900720c */ /* 0x000fe20003fc4070 */
[----:B------:R-:W-:Y:S01]  /*1630*/  @!P0 IMAD.IADD R5, R5, 0x1, -R41 ;  /* 0x0000000105058824 */ /* 0x000fe200078e0a29 */
[----:B------:R-:W-:Y:S01]  /*1640*/  ISETP.GE.AND P0, PT, R28, RZ, PT ;  /* 0x000000ff1c00720c */ /* 0x000fe20003f06270 */
[----:B------:R-:W-:Y:S01]  /*1650*/  IMAD R22, R41, R22, R29 ;  /* 0x0000001629167224 */ /* 0x000fe200078e021d */
[----:B------:R-:W-:Y:S01]  /*1660*/  IABS R28, R45 ;  /* 0x0000002d001c7213 */ /* 0x000fe20000000000 */
[----:B------:R-:W-:Y:S01]  /*1670*/  @!P3 IMAD.MOV R25, RZ, RZ, -R25 ;  /* 0x000000ffff19b224 */ /* 0x000fe200078e0a19 */
[----:B------:R-:W-:Y:S01]  /*1680*/  @!P5 IADD3 R4, R4, -R41, RZ ;  /* 0x800000290404d210 */ /* 0x000fe20007ffe0ff */
[----:B------:R-:W-:Y:S01]  /*1690*/  IMAD.MOV R24, RZ, RZ, -R24 ;  /* 0x000000ffff187224 */ /* 0x000fe200078e0a18 */
[----:B------:R-:W-:Y:S01]  /*16a0*/  ISETP.GE.AND P3, PT, R27, RZ, PT ;  /* 0x000000ff1b00720c */ /* 0x000fe20003f66270 */
[----:B------:R-:W-:Y:S01]  /*16b0*/  IMAD.HI.U32 R20, R6, R28, RZ ;  /* 0x0000001c06147227 */ /* 0x000fe200078e00ff */
[----:B------:R-:W-:-:S03]  /*16c0*/  ISETP.GT.U32.AND P5, PT, R41, R4, PT ;  /* 0x000000042900720c */ /* 0x000fc60003fa4070 */
[----:B------:R-:W-:Y:S01]  /*16d0*/  @!P6 IMAD.IADD R18, R18, 0x1, -R41 ;  /* 0x000000011212e824 */ /* 0x000fe200078e0a29 */
[----:B------:R-:W-:Y:S01]  /*16e0*/  ISETP.GT.U32.AND P6, PT, R41, R22, PT ;  /* 0x000000162900720c */ /* 0x000fe20003fc4070 */
[----:B------:R-:W-:Y:S02]  /*16f0*/  IMAD.MOV R20, RZ, RZ, -R20 ;  /* 0x000000ffff147224 */ /* 0x000fe400078e0a14 */
[----:B------:R-:W-:-:S04]  /*1700*/  IMAD.HI.U32 R27, R6, R32, RZ ;  /* 0x00000020061b7227 */ /* 0x000fc800078e00ff */
[C---:B------:R-:W-:Y:S02]  /*1710*/  IMAD R20, R41.reuse, R20, R28 ;  /* 0x0000001429147224 */ /* 0x040fe400078e021c */
[----:B------:R-:W-:Y:S02]  /*1720*/  @!P5 IMAD.IADD R4, R4, 0x1, -R41 ;  /* 0x000000010404d824 */ /* 0x000fe400078e0a29 */
[----:B------:R-:W-:Y:S01]  /*1730*/  IMAD.MOV R27, RZ, RZ, -R27 ;  /* 0x000000ffff1b7224 */ /* 0x000fe200078e0a1b */
[C---:B------:R-:W-:Y:S01]  /*1740*/  ISETP.GT.U32.AND P5, PT, R41.reuse, R20, PT ;  /* 0x000000142900720c */ /* 0x040fe20003fa4070 */
[----:B------:R-:W-:Y:S02]  /*1750*/  @!P6 IMAD.IADD R22, R22, 0x1, -R41 ;  /* 0x000000011616e824 */ /* 0x000fe400078e0a29 */
[C---:B------:R-:W-:Y:S01]  /*1760*/  IMAD R24, R41.reuse, R24, R30 ;  /* 0x0000001829187224 */ /* 0x040fe200078e021e */
[----:B------:R-:W-:Y:S01]  /*1770*/  IABS R30, R50 ;  /* 0x00000032001e7213 */ /* 0x000fe20000000000 */
[C---:B------:R-:W-:Y:S01]  /*1780*/  IMAD R28, R41.reuse, R27, R32 ;  /* 0x0000001b291c7224 */ /* 0x040fe200078e0220 */
[----:B------:R-:W-:Y:S01]  /*1790*/  ISETP.GT.U32.AND P6, PT, R41, R22, PT ;  /* 0x000000162900720c */ /* 0x000fe20003fc4070 */
[----:B------:R-:W-:Y:S01]  /*17a0*/  IMAD.MOV.U32 R27, RZ, RZ, R5 ;  /* 0x000000ffff1b7224 */ /* 0x000fe200078e0005 */
[----:B------:R-:W-:Y:S01]  /*17b0*/  IABS R32, R51 ;  /* 0x0000003300207213 */ /* 0x000fe20000000000 */
[----:B------:R-:W-:-:S04]  /*17c0*/  IMAD.HI.U32 R5, R6, R30, RZ ;  /* 0x0000001e06057227 */ /* 0x000fc800078e00ff */
[----:B------:R-:W-:Y:S01]  /*17d0*/  @!P5 IMAD.IADD R20, R20, 0x1, -R41 ;  /* 0x000000011414d824 */ /* 0x000fe200078e0a29 */
[C---:B------:R-:W-:Y:S01]  /*17e0*/  ISETP.GT.U32.AND P5, PT, R41.reuse, R18, PT ;  /* 0x000000122900720c */ /* 0x040fe20003fa4070 */
[----:B------:R-:W-:Y:S02]  /*17f0*/  IMAD.MOV R5, RZ, RZ, -R5 ;  /* 0x000000ffff057224 */ /* 0x000fe400078e0a05 */
[----:B------:R-:W-:Y:S01]  /*1800*/  @!P4 IMAD.MOV R27, RZ, RZ, -R27 ;  /* 0x000000ffff1bc224 */ /* 0x000fe200078e0a1b */
[C---:B------:R-:W-:Y:S01]  /*1810*/  ISETP.GT.U32.AND P4, PT, R41.reuse, R20, PT ;  /* 0x000000142900720c */ /* 0x040fe20003f84070 */
[----:B------:R-:W-:Y:S02]  /*1820*/  IMAD R30, R41, R5, R30 ;  /* 0x00000005291e7224 */ /* 0x000fe400078e021e */
[----:B------:R-:W-:-:S04]  /*1830*/  IMAD.HI.U32 R5, R6, R32, RZ ;  /* 0x0000002006057227 */ /* 0x000fc800078e00ff */
[----:B------:R-:W-:Y:S01]  /*1840*/  @!P6 IMAD.IADD R22, R22, 0x1, -R41 ;  /* 0x000000011616e824 */ /* 0x000fe200078e0a29 */
[----:B------:R-:W-:Y:S01]  /*1850*/  ISETP.GT.U32.AND P6, PT, R41, R28, PT ;  /* 0x0000001c2900720c */ /* 0x000fe20003fc4070 */
[----:B------:R-:W-:Y:S01]  /*1860*/  IMAD.HI.U32 R26, R6, R31, RZ ;  /* 0x0000001f061a7227 */ /* 0x000fe200078e00ff */
[----:B------:R-:W-:-:S03]  /*1870*/  IADD3 R5, -R5, RZ, RZ ;  /* 0x000000ff05057210 */ /* 0x000fc60007ffe1ff */
[----:B------:R-:W-:Y:S02]  /*1880*/  IMAD.MOV R26, RZ, RZ, -R26 ;  /* 0x000000ffff1a7224 */ /* 0x000fe400078e0a1a */
[----:B------:R-:W-:Y:S01]  /*1890*/  @!P5 IMAD.IADD R18, R18, 0x1, -R41 ;  /* 0x000000011212d824 */ /* 0x000fe200078e0a29 */
[C---:B------:R-:W-:Y:S01]  /*18a0*/  ISETP.GT.U32.AND P5, PT, R41.reuse, R24, PT ;  /* 0x000000182900720c */ /* 0x040fe20003fa4070 */
[C---:B------:R-:W-:Y:S02]  /*18b0*/  IMAD R26, R41.reuse, R26, R31 ;  /* 0x0000001a291a7224 */ /* 0x040fe400078e021f */
[C---:B------:R-:W-:Y:S01]  /*18c0*/  IMAD R32, R41.reuse, R5, R32 ;  /* 0x0000000529207224 */ /* 0x040fe200078e0220 */
[----:B------:R-:W-:Y:S01]  /*18d0*/  IABS R5, R54 ;  /* 0x0000003600057213 */ /* 0x000fe20000000000 */
[--C-:B------:R-:W-:Y:S01]  /*18e0*/  @!P4 IMAD.IADD R20, R20, 0x1, -R41.reuse ;  /* 0x000000011414c824 */ /* 0x100fe200078e0a29 */
[C---:B------:R-:W-:Y:S01]  /*18f0*/  ISETP.GT.U32.AND P4, PT, R41.reuse, R26, PT ;  /* 0x0000001a2900720c */ /* 0x040fe20003f84070 */
[----:B------:R-:W-:Y:S01]  /*1900*/  @!P6 IMAD.IADD R28, R28, 0x1, -R41 ;  /* 0x000000011c1ce824 */ /* 0x000fe200078e0a29 */
[----:B------:R-:W-:Y:S01]  /*1910*/  ISETP.GT.U32.AND P6, PT, R41, R32, PT ;  /* 0x000000202900720c */ /* 0x000fe20003fc4070 */
[----:B------:R-:W-:-:S04]  /*1920*/  IMAD.HI.U32 R29, R6, R34, RZ ;  /* 0x00000022061d7227 */ /* 0x000fc800078e00ff */
[----:B------:R-:W-:Y:S02]  /*1930*/  IMAD.MOV R29, RZ, RZ, -R29 ;  /* 0x000000ffff1d7224 */ /* 0x000fe400078e0a1d */
[----:B------:R-:W-:Y:S01]  /*1940*/  @!P5 IMAD.IADD R24, R24, 0x1, -R41 ;  /* 0x000000011818d824 */ /* 0x000fe200078e0a29 */
[C---:B------:R-:W-:Y:S01]  /*1950*/  ISETP.GT.U32.AND P5, PT, R41.reuse, R30, PT ;  /* 0x0000001e2900720c */ /* 0x040fe20003fa4070 */
[----:B------:R-:W-:Y:S02]  /*1960*/  IMAD R34, R41, R29, R34 ;  /* 0x0000001d29227224 */ /* 0x000fe400078e0222 */
[----:B------:R-:W-:-:S04]  /*1970*/  IMAD.HI.U32 R31, R6, R35, RZ ;  /* 0x00000023061f7227 */ /* 0x000fc800078e00ff */
[--C-:B------:R-:W-:Y:S01]  /*1980*/  @!P4 IMAD.IADD R26, R26, 0x1, -R41.reuse ;  /* 0x000000011a1ac824 */ /* 0x100fe200078e0a29 */
[----:B------:R-:W-:Y:S01]  /*1990*/  ISETP.GE.AND P4, PT, R36, RZ, PT ;  /* 0x000000ff2400720c */ /* 0x000fe20003f86270 */
[----:B------:R-:W-:Y:S01]  /*19a0*/  @!P6 IMAD.IADD R32, R32, 0x1, -R41 ;  /* 0x000000012020e824 */ /* 0x000fe200078e0a29 */
[----:B------:R-:W-:Y:S01]  /*19b0*/  ISETP.GT.U32.AND P6, PT, R41, R34, PT ;  /* 0x000000222900720c */ /* 0x000fe20003fc4070 */
[----:B------:R-:W-:Y:S02]  /*19c0*/  IMAD.MOV R36, RZ, RZ, -R31 ;  /* 0x000000ffff247224 */ /* 0x000fe400078e0a1f */
[----:B------:R-:W-:-:S04]  /*19d0*/  IMAD.HI.U32 R29, R6, R40, RZ ;  /* 0x00000028061d7227 */ /* 0x000fc800078e00ff */
[----:B------:R-:W-:Y:S02]  /*19e0*/  IMAD R35, R41, R36, R35 ;  /* 0x0000002429237224 */ /* 0x000fe400078e0223 */
[----:B------:R-:W-:Y:S02]  /*19f0*/  IMAD.MOV.U32 R36, RZ, RZ, R5 ;  /* 0x000000ffff247224 */ /* 0x000fe400078e0005 */
[----:B------:R-:W-:Y:S01]  /*1a00*/  @!P5 IMAD.IADD R30, R30, 0x1, -R41 ;  /* 0x000000011e1ed824 */ /* 0x000fe200078e0a29 */
[----:B------:R-:W-:Y:S01]  /*1a10*/  ISETP.GE.AND P5, PT, R39, RZ, PT ;  /* 0x000000ff2700720c */ /* 0x000fe20003fa6270 */
[----:B------:R-:W-:-:S04]  /*1a20*/  IMAD.HI.U32 R5, R6, R36, RZ ;  /* 0x0000002406057227 */ /* 0x000fc800078e00ff */
[----:B------:R-:W-:-:S04]  /*1a30*/  IMAD.HI.U32 R31, R6, R43, RZ ;  /* 0x0000002b061f7227 */ /* 0x000fc800078e00ff */
[----:B------:R-:W-:-:S04]  /*1a40*/  IMAD.HI.U32 R39, R6, R42, RZ ;  /* 0x0000002a06277227 */ /* 0x000fc800078e00ff */
[----:B------:R-:W-:Y:S02]  /*1a50*/  IMAD.MOV R6, RZ, RZ, -R29 ;  /* 0x000000ffff067224 */ /* 0x000fe400078e0a1d */
[----:B------:R-:W-:Y:S02]  /*1a60*/  IMAD.MOV.U32 R29, RZ, RZ, R8 ;  /* 0x000000ffff1d7224 */ /* 0x000fe400078e0008 */
[----:B------:R-:W-:Y:S01]  /*1a70*/  @!P6 IMAD.IADD R34, R34, 0x1, -R41 ;  /* 0x000000012222e824 */ /* 0x000fe200078e0a29 */
[C---:B------:R-:W-:Y:S01]  /*1a80*/  ISETP.GT.U32.AND P6, PT, R41.reuse, R32, PT ;  /* 0x000000202900720c */ /* 0x040fe20003fc4070 */
[----:B------:R-:W-:Y:S02]  /*1a90*/  IMAD.MOV R5, RZ, RZ, -R5 ;  /* 0x000000ffff057224 */ /* 0x000fe400078e0a05 */
[----:B------:R-:W-:Y:S01]  /*1aa0*/  @!P2 IMAD.MOV R29, RZ, RZ, -R29 ;  /* 0x000000ffff1da224 */ /* 0x000fe200078e0a1d */
[C---:B------:R-:W-:Y:S01]  /*1ab0*/  ISETP.GT.U32.AND P2, PT, R41.reuse, R24, PT ;  /* 0x000000182900720c */ /* 0x040fe20003f44070 */
[----:B------:R-:W-:-:S02]  /*1ac0*/  IMAD R36, R41, R5, R36 ;  /* 0x0000000529247224 */ /* 0x000fc400078e0224 */
[----:B------:R0:W1:Y:S01]  /*1ad0*/  F2I.FTZ.U32.TRUNC.NTZ R5, R33 ;  /* 0x0000002100057305 */ /* 0x000062000021f000 */
[C---:B------:R-:W-:Y:S02]  /*1ae0*/  IMAD R6, R41.reuse, R6, R40 ;  /* 0x0000000629067224 */ /* 0x040fe400078e0228 */
[----:B------:R-:W-:Y:S02]  /*1af0*/  IMAD.MOV R8, RZ, RZ, -R31 ;  /* 0x000000ffff087224 */ /* 0x000fe400078e0a1f */
[----:B------:R-:W-:Y:S02]  /*1b00*/  IMAD.MOV.U32 R31, RZ, RZ, R3 ;  /* 0x000000ffff1f7224 */ /* 0x000fe400078e0003 */
[----:B------:R-:W-:Y:S01]  /*1b10*/  @!P1 IMAD.MOV R16, RZ, RZ, -R16 ;  /* 0x000000ffff109224 */ /* 0x000fe200078e0a10 */
[C---:B------:R-:W-:Y:S01]  /*1b20*/  ISETP.GT.U32.AND P1, PT, R41.reuse, R26, PT ;  /* 0x0000001a2900720c */ /* 0x040fe20003f24070 */
[----:B------:R-:W-:Y:S01]  /*1b30*/  @!P6 IMAD.IADD R32, R32, 0x1, -R41 ;  /* 0x000000012020e824 */ /* 0x000fe200078e0a29 */
[----:B0-----:R-:W-:Y:S01]  /*1b40*/  MOV R33, R4 ;  /* 0x0000000400217202 */ /* 0x001fe20000000f00 */
[----:B------:R-:W-:Y:S01]  /*1b50*/  @!P3 IMAD.MOV R31, RZ, RZ, -R31 ;  /* 0x000000ffff1fb224 */ /* 0x000fe200078e0a1f */
[C---:B------:R-:W-:Y:S01]  /*1b60*/  ISETP.GT.U32.AND P6, PT, R41.reuse, R6, PT ;  /* 0x000000062900720c */ /* 0x040fe20003fc4070 */
[----:B------:R-:W-:Y:S01]  /*1b70*/  @!P2 IMAD.IADD R24, R24, 0x1, -R41 ;  /* 0x000000011818a824 */ /* 0x000fe200078e0a29 */
[C---:B------:R-:W-:Y:S01]  /*1b80*/  ISETP.GT.U32.AND P3, PT, R41.reuse, R28, PT ;  /* 0x0000001c2900720c */ /* 0x040fe20003f64070 */
[----:B------:R-:W-:Y:S01]  /*1b90*/  @!P0 IMAD.MOV R33, RZ, RZ, -R33 ;  /* 0x000000ffff218224 */ /* 0x000fe200078e0a21 */
[C---:B------:R-:W-:Y:S01]  /*1ba0*/  ISETP.GT.U32.AND P0, PT, R41.reuse, R30, PT ;  /* 0x0000001e2900720c */ /* 0x040fe20003f04070 */
[----:B------:R-:W-:Y:S01]  /*1bb0*/  @!P4 IMAD.MOV R18, RZ, RZ, -R18 ;  /* 0x000000ffff12c224 */ /* 0x000fe200078e0a12 */
[C---:B------:R-:W-:Y:S01]  /*1bc0*/  ISETP.GT.U32.AND P2, PT, R41.reuse, R35, PT ;  /* 0x000000232900720c */ /* 0x040fe20003f44070 */
[----:B------:R-:W-:Y:S01]  /*1bd0*/  IMAD.MOV R39, RZ, RZ, -R39 ;  /* 0x000000ffff277224 */ /* 0x000fe200078e0a27 */
[C---:B------:R-:W-:Y:S01]  /*1be0*/  ISETP.GT.U32.AND P4, PT, R41.reuse, R34, PT ;  /* 0x000000222900720c */ /* 0x040fe20003f84070 */
[----:B------:R-:W-:-:S02]  /*1bf0*/  IMAD R40, R41, R8, R43 ;  /* 0x0000000829287224 */ /* 0x000fc400078e022b */
[C---:B------:R-:W-:Y:S01]  /*1c00*/  IMAD R8, R41.reuse, R39, R42 ;  /* 0x0000002729087224 */ /* 0x040fe200078e022a */
[----:B------:R-:W-:Y:S01]  /*1c10*/  IABS R39, R82 ;  /* 0x0000005200277213 */ /* 0x000fe20000000000 */
[--C-:B------:R-:W-:Y:S01]  /*1c20*/  @!P1 IMAD.IADD R26, R26, 0x1, -R41.reuse ;  /* 0x000000011a1a9824 */ /* 0x100fe200078e0a29 */
[----:B------:R-:W-:Y:S01]  /*1c30*/  ISETP.GT.U32.AND P1, PT, R41, R36, PT ;  /* 0x000000242900720c */ /* 0x000fe20003f24070 */
[--C-:B------:R-:W-:Y:S01]  /*1c40*/  @!P6 IMAD.IADD R6, R6, 0x1, -R41.reuse ;  /* 0x000000010606e824 */ /* 0x100fe200078e0a29 */
[----:B------:R-:W-:Y:S01]  /*1c50*/  ISETP.GE.AND P6, PT, R49, RZ, PT ;  /* 0x000000ff3100720c */ /* 0x000fe20003fc6270 */
[--C-:B------:R-:W-:Y:S01]  /*1c60*/  @!P0 IMAD.IADD R30, R30, 0x1, -R41.reuse ;  /* 0x000000011e1e8824 */ /* 0x100fe200078e0a29 */
[----:B------:R-:W-:Y:S01]  /*1c70*/  ISETP.GE.AND P0, PT, R45, RZ, PT ;  /* 0x000000ff2d00720c */ /* 0x000fe20003f06270 */
[--C-:B------:R-:W-:Y:S01]  /*1c80*/  @!P3 IMAD.IADD R28, R28, 0x1, -R41.reuse ;  /* 0x000000011c1cb824 */ /* 0x100fe200078e0a29 */
[----:B------:R-:W-:Y:S01]  /*1c90*/  ISETP.GT.U32.AND P3, PT, R41, R40, PT ;  /* 0x000000282900720c */ /* 0x000fe20003f64070 */
[--C-:B------:R-:W-:Y:S01]  /*1ca0*/  @!P2 IMAD.IADD R35, R35, 0x1, -R41.reuse ;  /* 0x000000012323a824 */ /* 0x100fe200078e0a29 */
[----:B------:R-:W-:Y:S01]  /*1cb0*/  ISETP.GT.U32.AND P2, PT, R41, R8, PT ;  /* 0x000000082900720c */ /* 0x000fe20003f44070 */
[----:B------:R-:W-:Y:S01]  /*1cc0*/  @!P4 IMAD.IADD R34, R34, 0x1, -R41 ;  /* 0x000000012222c824 */ /* 0x000fe200078e0a29 */
[----:B------:R-:W-:Y:S01]  /*1cd0*/  ISETP.GE.AND P4, PT, R46, RZ, PT ;  /* 0x000000ff2e00720c */ /* 0x000fe20003f86270 */
[----:B-1----:R-:W-:-:S02]  /*1ce0*/  IMAD.MOV R3, RZ, RZ, -R5 ;  /* 0x000000ffff037224 */ /* 0x002fc400078e0a05 */
[----:B------:R-:W-:Y:S02]  /*1cf0*/  IMAD.MOV.U32 R4, RZ, RZ, RZ ;  /* 0x000000ffff047224 */ /* 0x000fe400078e00ff */
[----:B------:R-:W-:Y:S02]  /*1d00*/  IMAD R3, R3, R44, RZ ;  /* 0x0000002c03037224 */ /* 0x000fe400078e02ff */
[----:B------:R-:W-:Y:S01]  /*1d10*/  @!P1 IMAD.IADD R36, R36, 0x1, -R41 ;  /* 0x0000000124249824 */ /* 0x000fe200078e0a29 */
[----:B------:R-:W-:Y:S01]  /*1d20*/  ISETP.GE.AND P1, PT, R47, RZ, PT ;  /* 0x000000ff2f00720c */ /* 0x000fe20003f26270 */
[----:B------:R-:W-:Y:S01]  /*1d30*/  @!P0 IMAD.MOV R20, RZ, RZ, -R20 ;  /* 0x000000ffff148224 */ /* 0x000fe200078e0a14 */
[----:B------:R-:W-:Y:S01]  /*1d40*/  ISETP.GT.U32.AND P0, PT, R41, R35, PT ;  /* 0x000000232900720c */ /* 0x000fe20003f04070 */
[----:B------:R-:W-:Y:S01]  /*1d50*/  @!P6 IMAD.MOV R28, RZ, RZ, -R28 ;  /* 0x000000ffff1ce224 */ /* 0x000fe200078e0a1c */
[----:B------:R-:W-:Y:S01]  /*1d60*/  ISETP.GE.AND P6, PT, R50, RZ, PT ;  /* 0x000000ff3200720c */ /* 0x000fe20003fc6270 */
[----:B------:R-:W-:Y:S01]  /*1d70*/  IMAD.HI.U32 R4, R5, R3, R4 ;  /* 0x0000000305047227 */ /* 0x000fe200078e0004 */
[----:B------:R-:W-:-:S02]  /*1d80*/  @!P2 IADD3 R8, R8, -R41, RZ ;  /* 0x800000290808a210 */ /* 0x000fc40007ffe0ff */
[C---:B------:R-:W-:Y:S01]  /*1d90*/  ISETP.GT.U32.AND P2, PT, R41.reuse, R36, PT ;  /* 0x000000242900720c */ /* 0x040fe20003f44070 */
[----:B------:R-:W-:Y:S01]  /*1da0*/  @!P3 IMAD.IADD R40, R40, 0x1, -R41 ;  /* 0x000000012828b824 */ /* 0x000fe200078e0a29 */
[----:B------:R-:W-:Y:S01]  /*1db0*/  ISETP.GE.AND P3, PT, R48, RZ, PT ;  /* 0x000000ff3000720c */ /* 0x000fe20003f66270 */
[----:B------:R-:W-:Y:S01]  /*1dc0*/  @!P4 IMAD.MOV R22, RZ, RZ, -R22 ;  /* 0x000000ffff16c224 */ /* 0x000fe200078e0a16 */
[----:B------:R-:W-:Y:S01]  /*1dd0*/  ISETP.GT.U32.AND P4, PT, R41, R8, PT ;  /* 0x000000082900720c */ /* 0x000fe20003f84070 */
[----:B------:R-:W-:Y:S01]  /*1de0*/  IMAD.HI.U32 R4, R4, R39, RZ ;  /* 0x0000002704047227 */ /* 0x000fe200078e00ff */
[----:B------:R-:W-:-:S03]  /*1df0*/  SHF.R.S32.HI R3, RZ, 0x1f, R2 ;  /* 0x0000001fff037819 */ /* 0x000fc60000011402 */
[----:B------:R-:W-:Y:S01]  /*1e00*/  IMAD.MOV R4, RZ, RZ, -R4 ;  /* 0x000000ffff047224 */ /* 0x000fe200078e0a04 */
[----:B------:R-:W-:Y:S01]  /*1e10*/  LEA.HI R3, R3, R2, RZ, 0x7 ;  /* 0x0000000203037211 */ /* 0x000fe200078f38ff */
[----:B------:R-:W-:Y:S01]  /*1e20*/  @!P1 IMAD.MOV R24, RZ, RZ, -R24 ;  /* 0x000000ffff189224 */ /* 0x000fe200078e0a18 */
[----:B------:R-:W-:Y:S01]  /*1e30*/  ISETP.GT.U32.AND P1, PT, R41, R40, PT ;  /* 0x000000282900720c */ /* 0x000fe20003f24070 */
[----:B------:R-:W-:Y:S01]  /*1e40*/  @!P0 IMAD.IADD R35, R35, 0x1, -R41 ;  /* 0x0000000123238824 */ /* 0x000fe200078e0a29 */
[----:B------:R-:W-:Y:S01]  /*1e50*/  ISETP.GE.AND P0, PT, R51, RZ, PT ;  /* 0x000000ff3300720c */ /* 0x000fe20003f06270 */
[----:B------:R-:W-:Y:S01]  /*1e60*/  @!P6 IMAD.MOV R30, RZ, RZ, -R30 ;  /* 0x000000ffff1ee224 */ /* 0x000fe200078e0a1e */
[----:B------:R-:W-:Y:S01]  /*1e70*/  ISETP.NE.U32.AND P6, PT, R87, RZ, PT ;  /* 0x000000ff5700720c */ /* 0x000fe20003fc5070 */
[----:B------:R-:W-:Y:S01]  /*1e80*/  IMAD R39, R44, R4, R39 ;  /* 0x000000042c277224 */ /* 0x000fe200078e0227 */
[----:B------:R-:W-:Y:S01]  /*1e90*/  SHF.R.S32.HI R2, RZ, 0x6, R89 ;  /* 0x00000006ff027819 */ /* 0x000fe20000011459 */
[----:B------:R-:W-:Y:S01]  /*1ea0*/  @!P3 IMAD.MOV R26, RZ, RZ, -R26 ;  /* 0x000000ffff1ab224 */ /* 0x000fe200078e0a1a */
[----:B------:R-:W-:Y:S01]  /*1eb0*/  ISETP.GT.U32.AND P3, PT, R41, R6, PT ;  /* 0x000000062900720c */ /* 0x000fe20003f64070 */
[--C-:B------:R-:W-:Y:S01]  /*1ec0*/  @!P4 IMAD.IADD R8, R8, 0x1, -R41.reuse ;  /* 0x000000010808c824 */ /* 0x100fe200078e0a29 */
[----:B------:R-:W-:Y:S01]  /*1ed0*/  SEL R5, RZ, 0x110, !P6 ;  /* 0x00000110ff057807 */ /* 0x000fe20007000000 */
[--C-:B------:R-:W-:Y:S01]  /*1ee0*/  @!P2 IMAD.IADD R36, R36, 0x1, -R41.reuse ;  /* 0x000000012424a824 */ /* 0x100fe200078e0a29 */
[----:B------:R-:W-:Y:S01]  /*1ef0*/  ISETP.GT.U32.AND P4, PT, R44, R39, PT ;  /* 0x000000272c00720c */ /* 0x000fe20003f84070 */
[----:B------:R-:W-:Y:S01]  /*1f00*/  @!P1 IMAD.IADD R40, R40, 0x1, -R41 ;  /* 0x0000000128289824 */ /* 0x000fe200078e0a29 */
[----:B------:R-:W-:Y:S01]  /*1f10*/  LOP3.LUT R84, R5, R84, RZ, 0x3c, !PT ;  /* 0x0000005405547212 */ /* 0x000fe200078e3cff */
[----:B------:R-:W-:Y:S01]  /*1f20*/  @!P0 IMAD.MOV R32, RZ, RZ, -R32 ;  /* 0x000000ffff208224 */ /* 0x000fe200078e0a20 */
[----:B------:R-:W-:Y:S01]  /*1f30*/  SHF.R.S32.HI R5, RZ, 0x2, R89 ;  /* 0x00000002ff057819 */ /* 0x000fe20000011459 */
[----:B------:R-:W-:Y:S01]  /*1f40*/  IMAD.SHL.U32 R4, R89, 0x10, RZ ;  /* 0x0000001059047824 */ /* 0x000fe200078e00ff */
[----:B------:R-:W-:Y:S01]  /*1f50*/  ISETP.GE.AND P6, PT, R37, RZ, PT ;  /* 0x000000ff2500720c */ /* 0x000fe20003fc6270 */
[----:B------:R-:W-:Y:S01]  /*1f60*/  @!P5 IMAD.MOV R40, RZ, RZ, -R40 ;  /* 0x000000ffff28d224 */ /* 0x000fe200078e0a28 */
[----:B------:R-:W-:Y:S01]  /*1f70*/  LOP3.LUT R37, R81, 0x3800, RZ, 0xc0, !PT ;  /* 0x0000380051257812 */ /* 0x000fe200078ec0ff */
[----:B------:R-:W-:Y:S01]  /*1f80*/  @!P3 IMAD.IADD R6, R6, 0x1, -R41 ;  /* 0x000000010606b824 */ /* 0x000fe200078e0a29 */
[----:B------:R-:W-:Y:S01]  /*1f90*/  ISETP.GE.AND P1, PT, R53, RZ, PT ;  /* 0x000000ff3500720c */ /* 0x000fe20003f26270 */
[----:B------:R-:W-:Y:S01]  /*1fa0*/  IMAD R103, R126, c[0x0][0x188], RZ ;  /* 0x000062007e677a24 */ /* 0x000fe200078e02ff */
[----:B------:R-:W-:Y:S01]  /*1fb0*/  SGXT R5, R5, 0x1 ;  /* 0x000000010505781a */ /* 0x000fe20000000200 */
[----:B------:R-:W-:Y:S01]  /*1fc0*/  IMAD R41, R88, 0x10, R37 ;  /* 0x0000001058297824 */ /* 0x000fe200078e0225 */
[----:B------:R-:W-:Y:S01]  /*1fd0*/  ISETP.GE.AND P0, PT, R38, RZ, PT ;  /* 0x000000ff2600720c */ /* 0x000fe20003f06270 */
[----:B------:R-:W-:Y:S01]  /*1fe0*/  @!P4 IMAD.IADD R39, R39, 0x1, -R44 ;  /* 0x000000012727c824 */ /* 0x000fe200078e0a2c */
[----:B------:R-:W-:Y:S01]  /*1ff0*/  SGXT R2, R2, 0x1 ;  /* 0x000000010202781a */ /* 0x000fe20000000200 */
[----:B------:R-:W-:Y:S01]  /*2000*/  IMAD R105, R124, c[0x0][0x188], RZ ;  /* 0x000062007c697a24 */ /* 0x000fe200078e02ff */
[----:B------:R-:W-:Y:S01]  /*2010*/  LOP3.LUT R37, R80, 0x90, R5, 0xf8, !PT ;  /* 0x0000009050257812 */ /* 0x000fe200078ef805 */
[----:B------:R-:W-:Y:S01]  /*2020*/  @!P6 IMAD.MOV R6, RZ, RZ, -R6 ;  /* 0x000000ffff06e224 */ /* 0x000fe200078e0a06 */
[----:B------:R-:W-:Y:S01]  /*2030*/  LOP3.LUT R5, R2, 0x90, RZ, 0xc0, !PT ;  /* 0x0000009002057812 */ /* 0x000fe200078ec0ff */
[----:B------:R-:W-:Y:S01]  /*2040*/  IMAD R107, R122, c[0x0][0x188], RZ ;  /* 0x000062007a6b7a24 */ /* 0x000fe200078e02ff */
[--C-:B------:R-:W-:Y:S01]  /*2050*/  LOP3.LUT R41, R41, 0x30, R86.reuse, 0x78, !PT ;  /* 0x0000003029297812 */ /* 0x100fe200078e7856 */
[----:B------:R-:W-:Y:S01]  /*2060*/  @!P1 IMAD.MOV R35, RZ, RZ, -R35 ;  /* 0x000000ffff239224 */ /* 0x000fe200078e0a23 */
[--C-:B------:R-:W-:Y:S01]  /*2070*/  LOP3.LUT R37, R37, 0x10, R86.reuse, 0x78, !PT ;  /* 0x0000001025257812 */ /* 0x100fe200078e7856 */
[----:B------:R-:W-:Y:S01]  /*2080*/  IMAD R109, R120, c[0x0][0x188], RZ ;  /* 0x00006200786d7a24 */ /* 0x000fe200078e02ff */
[----:B------:R-:W-:Y:S01]  /*2090*/  LOP3.LUT R86, R5, 0x17e, R86, 0x78, !PT ;  /* 0x0000017e05567812 */ /* 0x000fe200078e7856 */
[----:B------:R-:W-:Y:S01]  /*20a0*/  IMAD.MOV.U32 R5, RZ, RZ, R8 ;  /* 0x000000ffff057224 */ /* 0x000fe200078e0008 */
[----:B------:R-:W-:Y:S01]  /*20b0*/  ISETP.GE.AND P2, PT, R52, RZ, PT ;  /* 0x000000ff3400720c */ /* 0x000fe20003f46270 */
[----:B------:R-:W-:Y:S01]  /*20c0*/  IMAD R88, R88, 0x100, R41 ;  /* 0x0000010058587824 */ /* 0x000fe200078e0229 */
[----:B------:R-:W-:Y:S01]  /*20d0*/  ISETP.GT.U32.AND P4, PT, R44, R39, PT ;  /* 0x000000272c00720c */ /* 0x000fe20003f84070 */
[----:B------:R-:W-:Y:S01]  /*20e0*/  @!P0 IMAD.MOV R5, RZ, RZ, -R5 ;  /* 0x000000ffff058224 */ /* 0x000fe200078e0a05 */
[----:B------:R-:W-:Y:S01]  /*20f0*/  ISETP.GE.AND P3, PT, R54, RZ, PT ;  /* 0x000000ff3600720c */ /* 0x000fe20003f66270 */
[----:B------:R-:W-:Y:S01]  /*2100*/  IMAD R111, R110, c[0x0][0x188], RZ ;  /* 0x000062006e6f7a24 */ /* 0x000fe200078e02ff */
[----:B------:R-:W-:-:S02]  /*2110*/  ISETP.GE.AND P1, PT, R82, RZ, PT ;  /* 0x000000ff5200720c */ /* 0x000fc40003f26270 */
[----:B------:R-:W-:Y:S02]  /*2120*/  ISETP.NE.AND P0, PT, RZ, c[0x0][0x178], PT ;  /* 0x00005e00ff007a0c */ /* 0x000fe40003f05270 */
[----:B------:R-:W-:Y:S02]  /*2130*/  LOP3.LUT R2, RZ, c[0x0][0x17c], RZ, 0x33, !PT ;  /* 0x00005f00ff027a12 */ /* 0x000fe400078e33ff */
[----:B------:R-:W-:Y:S01]  /*2140*/  LOP3.LUT R4, R4, 0x100, RZ, 0xc0, !PT ;  /* 0x0000010004047812 */ /* 0x000fe200078ec0ff */
[----:B------:R-:W-:Y:S01]  /*2150*/  @!P2 IMAD.MOV R34, RZ, RZ, -R34 ;  /* 0x000000ffff22a224 */ /* 0x000fe200078e0a22 */
[----:B------:R-:W-:Y:S01]  /*2160*/  ISETP.NE.AND P2, PT, RZ, c[0x0][0x17c], PT ;  /* 0x00005f00ff007a0c */ /* 0x000fe20003f45270 */
[----:B------:R-:W-:Y:S01]  /*2170*/  @!P4 IMAD.IADD R39, R39, 0x1, -R44 ;  /* 0x000000012727c824 */ /* 0x000fe200078e0a2c */
[----:B------:R-:W-:Y:S01]  /*2180*/  SHF.R.S32.HI R100, RZ, 0x7, R3 ;  /* 0x00000007ff647819 */ /* 0x000fe20000011403 */
[----:B------:R-:W-:Y:S01]  /*2190*/  @!P3 IMAD.MOV R36, RZ, RZ, -R36 ;  /* 0x000000ffff24b224 */ /* 0x000fe200078e0a24 */
[C---:B------:R-:W-:Y:S01]  /*21a0*/  SEL R9, R2.reuse, R9, !P2 ;  /* 0x0000000902097207 */ /* 0x040fe20005000000 */
[----:B------:R-:W-:Y:S01]  /*21b0*/  @!P1 IMAD.MOV R39, RZ, RZ, -R39 ;  /* 0x000000ffff279224 */ /* 0x000fe200078e0a27 */
[----:B------:R-:W-:Y:S01]  /*21c0*/  SEL R8, R2, R7, !P2 ;  /* 0x0000000702087207 */ /* 0x000fe20005000000 */
[----:B------:R-:W-:Y:S01]  /*21d0*/  IMAD.IADD R90, R4, 0x1, R37 ;  /* 0x00000001045a7824 */ /* 0x000fe200078e0225 */
[----:B------:R-:W-:Y:S01]  /*21e0*/  @!P0 LOP3.LUT R39, RZ, c[0x0][0x178], RZ, 0x33, !PT ;  /* 0x00005e00ff278a12 */ /* 0x000fe200078e33ff */
[----:B------:R-:W-:Y:S01]  /*21f0*/  IMAD R9, R9, c[0x0][0x190], RZ ;  /* 0x0000640009097a24 */ /* 0x000fe200078e02ff */
[----:B------:R-:W-:Y:S01]  /*2200*/  SEL R11, R2, R11, !P2 ;  /* 0x0000000b020b7207 */ /* 0x000fe20005000000 */
[----:B------:R-:W-:Y:S01]  /*2210*/  IMAD R8, R8, c[0x0][0x190], RZ ;  /* 0x0000640008087a24 */ /* 0x000fe200078e02ff */
[C---:B------:R-:W-:Y:S01]  /*2220*/  SEL R13, R2.reuse, R13, !P2 ;  /* 0x0000000d020d7207 */ /* 0x040fe20005000000 */
[----:B------:R-:W-:Y:S01]  /*2230*/  IMAD R39, R39, c[0x0][0x184], RZ ;  /* 0x0000610027277a24 */ /* 0x000fe200078e02ff */
[C---:B------:R-:W-:Y:S01]  /*2240*/  SEL R10, R2.reuse, R10, !P2 ;  /* 0x0000000a020a7207 */ /* 0x040fe20005000000 */
[----:B------:R-:W-:Y:S01]  /*2250*/  IMAD R11, R11, c[0x0][0x190], RZ ;  /* 0x000064000b0b7a24 */ /* 0x000fe200078e02ff */
[C---:B------:R-:W-:Y:S01]  /*2260*/  SEL R15, R2.reuse, R15, !P2 ;  /* 0x0000000f020f7207 */ /* 0x040fe20005000000 */
[----:B------:R-:W-:Y:S01]  /*2270*/  IMAD R13, R13, c[0x0][0x190], RZ ;  /* 0x000064000d0d7a24 */ /* 0x000fe200078e02ff */
[----:B------:R-:W-:Y:S01]  /*2280*/  SEL R12, R2, R12, !P2 ;  /* 0x0000000c020c7207 */ /* 0x000fe20005000000 */
[----:B------:R-:W-:Y:S01]  /*2290*/  IMAD R10, R10, c[0x0][0x190], RZ ;  /* 0x000064000a0a7a24 */ /* 0x000fe200078e02ff */
[C---:B------:R-:W-:Y:S01]  /*22a0*/  SEL R17, R2.reuse, R17, !P2 ;  /* 0x0000001102117207 */ /* 0x040fe20005000000 */
        /* <DEDUP_REMOVED lines=25> */
[----:B------:R-:W-:Y:S01]  /*2440*/  SEL R22, R2, R22, !P2 ;  /* 0x0000001602167207 */ /* 0x000fe20005000000 */
        /* <DEDUP_REMOVED lines=17> */
[C---:B------:R-:W-:Y:S01]  /*2560*/  SEL R37, R2.reuse, R6, !P2 ;  /* 0x0000000602257207 */ /* 0x040fe20005000000 */
[----:B------:R-:W-:Y:S01]  /*2570*/  IMAD R35, R35, c[0x0][0x190], RZ ;  /* 0x0000640023237a24 */ /* 0x000fe200078e02ff */
[----:B------:R-:W-:Y:S01]  /*2580*/  SEL R38, R2, R5, !P2 ;  /* 0x0000000502267207 */ /* 0x000fe20005000000 */
[----:B------:R-:W-:Y:S01]  /*2590*/  IMAD R36, R36, c[0x0][0x190], RZ ;  /* 0x0000640024247a24 */ /* 0x000fe200078e02ff */
[----:B------:R-:W-:Y:S01]  /*25a0*/  SEL R2, R2, R40, !P2 ;  /* 0x0000002802027207 */ /* 0x000fe20005000000 */
[----:B------:R-:W-:Y:S01]  /*25b0*/  IMAD R37, R37, c[0x0][0x190], RZ ;  /* 0x0000640025257a24 */ /* 0x000fe200078e02ff */
[----:B------:R-:W-:Y:S01]  /*25c0*/  LEA R106, P3, R9, c[0x0][0x168], 0x1 ;  /* 0x00005a00096a7a11 */ /* 0x000fe200078608ff */
[----:B------:R-:W-:Y:S01]  /*25d0*/  IMAD R38, R38, c[0x0][0x190], RZ ;  /* 0x0000640026267a24 */ /* 0x000fe200078e02ff */
[----:B------:R-:W-:Y:S01]  /*25e0*/  LEA R102, P2, R8, c[0x0][0x168], 0x1 ;  /* 0x00005a0008667a11 */ /* 0x000fe200078408ff */
[----:B------:R-:W-:Y:S01]  /*25f0*/  IMAD R40, R2, c[0x0][0x190], RZ ;  /* 0x0000640002287a24 */ /* 0x000fe200078e02ff */
[----:B------:R-:W-:Y:S01]  /*2600*/  LEA R2, P1, R39, c[0x0][0x160], 0x1 ;  /* 0x0000580027027a11 */ /* 0x000fe200078208ff */
[----:B------:R-:W-:Y:S01]  /*2610*/  CS2R R4, SRZ ;  /* 0x0000000000047805 */ /* 0x000fe2000001ff00 */
[----:B------:R-:W-:Y:S01]  /*2620*/  LEA R104, P4, R11, c[0x0][0x168], 0x1 ;  /* 0x00005a000b687a11 */ /* 0x000fe200078808ff */
[----:B------:R-:W-:Y:S01]  /*2630*/  CS2R R6, SRZ ;  /* 0x0000000000067805 */ /* 0x000fe2000001ff00 */
[----:B------:R-:W-:-:S02]  /*2640*/  LEA R72, P5, R13, c[0x0][0x168], 0x1 ;  /* 0x00005a000d487a11 */ /* 0x000fc400078a08ff */
[----:B------:R-:W-:Y:S02]  /*2650*/  LEA.HI.X.SX32 R3, R39, c[0x0][0x164], 0x1, P1 ;  /* 0x0000590027037a11 */ /* 0x000fe400008f0eff */
[----:B------:R-:W-:Y:S02]  /*2660*/  LEA.HI.X.SX32 R115, R9, c[0x0][0x16c], 0x1, P3 ;  /* 0x00005b0009737a11 */ /* 0x000fe400018f0eff */
[----:B------:R-:W-:Y:S02]  /*2670*/  LEA R78, P0, R15, c[0x0][0x168], 0x1 ;  /* 0x00005a000f4e7a11 */ /* 0x000fe400078008ff */
[----:B------:R-:W-:Y:S02]  /*2680*/  LEA R76, P1, R12, c[0x0][0x168], 0x1 ;  /* 0x00005a000c4c7a11 */ /* 0x000fe400078208ff */
[----:B------:R-:W-:Y:S02]  /*2690*/  LEA.HI.X.SX32 R113, R8, c[0x0][0x16c], 0x1, P2 ;  /* 0x00005b0008717a11 */ /* 0x000fe400010f0eff */
[----:B------:R-:W-:-:S02]  /*26a0*/  LEA R74, P3, R19, c[0x0][0x168], 0x1 ;  /* 0x00005a00134a7a11 */ /* 0x000fc400078608ff */
[----:B------:R-:W-:Y:S02]  /*26b0*/  LEA.HI.X.SX32 R117, R11, c[0x0][0x16c], 0x1, P4 ;  /* 0x00005b000b757a11 */ /* 0x000fe400020f0eff */
[----:B------:R-:W-:Y:S02]  /*26c0*/  LEA.HI.X.SX32 R73, R13, c[0x0][0x16c], 0x1, P5 ;  /* 0x00005b000d497a11 */ /* 0x000fe400028f0eff */
[----:B------:R-:W-:Y:S02]  /*26d0*/  LEA R118, P6, R10, c[0x0][0x168], 0x1 ;  /* 0x00005a000a767a11 */ /* 0x000fe400078c08ff */
[----:B------:R-:W-:Y:S02]  /*26e0*/  LEA R70, P2, R17, c[0x0][0x168], 0x1 ;  /* 0x00005a0011467a11 */ /* 0x000fe400078408ff */
[----:B------:R-:W-:Y:S02]  /*26f0*/  LEA R64, P4, R21, c[0x0][0x168], 0x1 ;  /* 0x00005a0015407a11 */ /* 0x000fe400078808ff */
[----:B------:R-:W-:-:S02]  /*2700*/  LEA R66, P5, R14, c[0x0][0x168], 0x1 ;  /* 0x00005a000e427a11 */ /* 0x000fc400078a08ff */
[----:B------:R-:W-:Y:S02]  /*2710*/  LEA.HI.X.SX32 R79, R15, c[0x0][0x16c], 0x1, P0 ;  /* 0x00005b000f4f7a11 */ /* 0x000fe400000f0eff */
[----:B------:R-:W-:Y:S02]  /*2720*/  LEA.HI.X.SX32 R77, R12, c[0x0][0x16c], 0x1, P1 ;  /* 0x00005b000c4d7a11 */ /* 0x000fe400008f0eff */
[----:B------:R-:W-:Y:S02]  /*2730*/  LEA.HI.X.SX32 R75, R19, c[0x0][0x16c], 0x1, P3 ;  /* 0x00005b00134b7a11 */ /* 0x000fe400018f0eff */
[----:B------:R-:W-:Y:S02]  /*2740*/  LEA.HI.X.SX32 R119, R10, c[0x0][0x16c], 0x1, P6 ;  /* 0x00005b000a777a11 */ /* 0x000fe400030f0eff */
[----:B------:R-:W-:Y:S02]  /*2750*/  LEA R56, P0, R25, c[0x0][0x168], 0x1 ;  /* 0x00005a0019387a11 */ /* 0x000fe400078008ff */
[----:B------:R-:W-:-:S02]  /*2760*/  LEA R58, P1, R27, c[0x0][0x168], 0x1 ;  /* 0x00005a001b3a7a11 */ /* 0x000fc400078208ff */
[----:B------:R-:W-:Y:S02]  /*2770*/  LEA.HI.X.SX32 R71, R17, c[0x0][0x16c], 0x1, P2 ;  /* 0x00005b0011477a11 */ /* 0x000fe400010f0eff */
[----:B------:R-:W-:Y:S02]  /*2780*/  LEA R62, P3, R16, c[0x0][0x168], 0x1 ;  /* 0x00005a00103e7a11 */ /* 0x000fe400078608ff */
[----:B------:R-:W-:Y:S02]  /*2790*/  LEA.HI.X.SX32 R65, R21, c[0x0][0x16c], 0x1, P4 ;  /* 0x00005b0015417a11 */ /* 0x000fe400020f0eff */
[----:B------:R-:W-:Y:S02]  /*27a0*/  LEA.HI.X.SX32 R67, R14, c[0x0][0x16c], 0x1, P5 ;  /* 0x00005b000e437a11 */ /* 0x000fe400028f0eff */
[----:B------:R-:W-:Y:S02]  /*27b0*/  LEA R68, P6, R23, c[0x0][0x168], 0x1 ;  /* 0x00005a0017447a11 */ /* 0x000fe400078c08ff */
[----:B------:R-:W-:-:S02]  /*27c0*/  LEA R60, P2, R29, c[0x0][0x168], 0x1 ;  /* 0x00005a001d3c7a11 */ /* 0x000fc400078408ff */
[----:B------:R-:W-:Y:S02]  /*27d0*/  LEA R54, P4, R31, c[0x0][0x168], 0x1 ;  /* 0x00005a001f367a11 */ /* 0x000fe400078808ff */
[----:B------:R-:W-:Y:S02]  /*27e0*/  LEA R48, P5, R33, c[0x0][0x168], 0x1 ;  /* 0x00005a0021307a11 */ /* 0x000fe400078a08ff */
[----:B------:R-:W-:Y:S02]  /*27f0*/  LEA.HI.X.SX32 R57, R25, c[0x0][0x16c], 0x1, P0 ;  /* 0x00005b0019397a11 */ /* 0x000fe400000f0eff */
[----:B------:R-:W-:Y:S02]  /*2800*/  LEA.HI.X.SX32 R59, R27, c[0x0][0x16c], 0x1, P1 ;  /* 0x00005b001b3b7a11 */ /* 0x000fe400008f0eff */
[----:B------:R-:W-:Y:S02]  /*2810*/  LEA.HI.X.SX32 R63, R16, c[0x0][0x16c], 0x1, P3 ;  /* 0x00005b00103f7a11 */ /* 0x000fe400018f0eff */
[----:B------:R-:W-:-:S02]  /*2820*/  LEA.HI.X.SX32 R69, R23, c[0x0][0x16c], 0x1, P6 ;  /* 0x00005b0017457a11 */ /* 0x000fc400030f0eff */
[----:B------:R-:W-:Y:S02]  /*2830*/  LEA R134, P0, R20, c[0x0][0x168], 0x1 ;  /* 0x00005a0014867a11 */ /* 0x000fe400078008ff */
[----:B------:R-:W-:Y:S02]  /*2840*/  LEA R116, P1, R137, c[0x0][0x168], 0x1 ;  /* 0x00005a0089747a11 */ /* 0x000fe400078208ff */
[----:B------:R-:W-:Y:S02]  /*2850*/  LEA.HI.X.SX32 R61, R29, c[0x0][0x16c], 0x1, P2 ;  /* 0x00005b001d3d7a11 */ /* 0x000fe400010f0eff */
[----:B------:R-:W-:Y:S02]  /*2860*/  LEA R53, P3, R26, c[0x0][0x168], 0x1 ;  /* 0x00005a001a357a11 */ /* 0x000fe400078608ff */
[----:B------:R-:W-:Y:S02]  /*2870*/  LEA.HI.X.SX32 R55, R31, c[0x0][0x16c], 0x1, P4 ;  /* 0x00005b001f377a11 */ /* 0x000fe400020f0eff */
[----:B------:R-:W-:-:S02]  /*2880*/  LEA.HI.X.SX32 R153, R33, c[0x0][0x16c], 0x1, P5 ;  /* 0x00005b0021997a11 */ /* 0x000fc400028f0eff */
[----:B------:R-:W-:Y:S02]  /*2890*/  LEA R50, P6, R18, c[0x0][0x168], 0x1 ;  /* 0x00005a0012327a11 */ /* 0x000fe400078c08ff */
[----:B------:R-:W-:Y:S02]  /*28a0*/  LEA R114, P2, R24, c[0x0][0x168], 0x1 ;  /* 0x00005a0018727a11 */ /* 0x000fe400078408ff */
[----:B------:R-:W-:Y:S02]  /*28b0*/  LEA R51, P4, R28, c[0x0][0x168], 0x1 ;  /* 0x00005a001c337a11 */ /* 0x000fe400078808ff */
[----:B------:R-:W-:Y:S02]  /*28c0*/  LEA R46, P5, R30, c[0x0][0x168], 0x1 ;  /* 0x00005a001e2e7a11 */ /* 0x000fe400078a08ff */
[----:B------:R-:W-:Y:S02]  /*28d0*/  LEA.HI.X.SX32 R139, R20, c[0x0][0x16c], 0x1, P0 ;  /* 0x00005b00148b7a11 */ /* 0x000fe400000f0eff */
[----:B------:R-:W-:-:S02]  /*28e0*/  LEA.HI.X.SX32 R137, R137, c[0x0][0x16c], 0x1, P1 ;  /* 0x00005b0089897a11 */ /* 0x000fc400008f0eff */
[----:B------:R-:W-:Y:S02]  /*28f0*/  LEA.HI.X.SX32 R112, R26, c[0x0][0x16c], 0x1, P3 ;  /* 0x00005b001a707a11 */ /* 0x000fe400018f0eff */
[----:B------:R-:W-:Y:S02]  /*2900*/  LEA.HI.X.SX32 R151, R18, c[0x0][0x16c], 0x1, P6 ;  /* 0x00005b0012977a11 */ /* 0x000fe400030f0eff */
[----:B------:R-:W-:Y:S02]  /*2910*/  LEA R20, P1, R35, c[0x0][0x168], 0x1 ;  /* 0x00005a0023147a11 */ /* 0x000fe400078208ff */
[----:B------:R-:W-:Y:S02]  /*2920*/  LEA.HI.X.SX32 R135, R24, c[0x0][0x16c], 0x1, P2 ;  /* 0x00005b0018877a11 */ /* 0x000fe400010f0eff */
[----:B------:R-:W-:Y:S02]  /*2930*/  LEA R12, P3, R37, c[0x0][0x168], 0x1 ;  /* 0x00005a00250c7a11 */ /* 0x000fe400078608ff */
[----:B------:R-:W-:-:S02]  /*2940*/  LEA.HI.X.SX32 R52, R28, c[0x0][0x16c], 0x1, P4 ;  /* 0x00005b001c347a11 */ /* 0x000fc400020f0eff */
[----:B------:R-:W-:Y:S02]  /*2950*/  LEA.HI.X.SX32 R49, R30, c[0x0][0x16c], 0x1, P5 ;  /* 0x00005b001e317a11 */ /* 0x000fe400028f0eff */
[----:B------:R-:W-:Y:S02]  /*2960*/  LEA R44, P6, R32, c[0x0][0x168], 0x1 ;  /* 0x00005a00202c7a11 */ /* 0x000fe400078c08ff */
[----:B------:R-:W-:Y:S02]  /*2970*/  LEA R22, P0, R34, c[0x0][0x168], 0x1 ;  /* 0x00005a0022167a11 */ /* 0x000fe400078008ff */
[----:B------:R-:W-:Y:S02]  /*2980*/  LEA R14, P2, R36, c[0x0][0x168], 0x1 ;  /* 0x00005a00240e7a11 */ /* 0x000fe400078408ff */
[----:B------:R-:W-:Y:S02]  /*2990*/  LEA R10, P4, R38, c[0x0][0x168], 0x1 ;  /* 0x00005a00260a7a11 */ /* 0x000fe400078808ff */
[----:B------:R-:W-:-:S02]  /*29a0*/  LEA R8, P5, R40, c[0x0][0x168], 0x1 ;  /* 0x00005a0028087a11 */ /* 0x000fc400078a08ff */
[----:B------:R-:W-:Y:S02]  /*29b0*/  LEA.HI.X.SX32 R43, R35, c[0x0][0x16c], 0x1, P1 ;  /* 0x00005b00232b7a11 */ /* 0x000fe400008f0eff */
[----:B------:R-:W-:Y:S02]  /*29c0*/  LEA.HI.X.SX32 R39, R37, c[0x0][0x16c], 0x1, P3 ;  /* 0x00005b0025277a11 */ /* 0x000fe400018f0eff */
[C---:B------:R-:W-:Y:S02]  /*29d0*/  LOP3.LUT R92, R84.reuse, 0x20, RZ, 0x3c, !PT ;  /* 0x00000020545c7812 */ /* 0x040fe400078e3cff */
[C---:B------:R-:W-:Y:S02]  /*29e0*/  LOP3.LUT R94, R84.reuse, 0x40, RZ, 0x3c, !PT ;  /* 0x00000040545e7812 */ /* 0x040fe400078e3cff */
[----:B------:R-:W-:Y:S02]  /*29f0*/  LOP3.LUT R96, R84, 0x60, RZ, 0x3c, !PT ;  /* 0x0000006054607812 */ /* 0x000fe400078e3cff */
[----:B------:R-:W-:-:S02]  /*2a00*/  LOP3.LUT R98, R88, 0x40, RZ, 0x3c, !PT ;  /* 0x0000004058627812 */ /* 0x000fc400078e3cff */
[----:B------:R-:W-:Y:S02]  /*2a10*/  LEA.HI.X.SX32 R47, R32, c[0x0][0x16c], 0x1, P6 ;  /* 0x00005b00202f7a11 */ /* 0x000fe400030f0eff */
[----:B------:R-:W-:Y:S02]  /*2a20*/  LEA.HI.X.SX32 R45, R34, c[0x0][0x16c], 0x1, P0 ;  /* 0x00005b00222d7a11 */ /* 0x000fe400000f0eff */
[----:B------:R-:W-:Y:S02]  /*2a30*/  LEA.HI.X.SX32 R41, R36, c[0x0][0x16c], 0x1, P2 ;  /* 0x00005b0024297a11 */ /* 0x000fe400010f0eff */
[----:B------:R-:W-:Y:S02]  /*2a40*/  LEA.HI.X.SX32 R37, R38, c[0x0][0x16c], 0x1, P4 ;  /* 0x00005b0026257a11 */ /* 0x000fe400020f0eff */
[----:B------:R-:W-:Y:S02]  /*2a50*/  LEA.HI.X.SX32 R35, R40, c[0x0][0x16c], 0x1, P5 ;  /* 0x00005b0028237a11 */ /* 0x000fe400028f0eff */
.L_x_2:
[----:B------:R-:W-:Y:S01]  /*2a60*/  ISETP.GE.AND P0, PT, R83, UR4, PT ;  /* 0x0000000453007c0c */ /* 0x000fe2000bf06270 */
[----:B------:R-:W-:Y:S01]  /*2a70*/  IMAD.WIDE R18, R93, 0x2, R2 ;  /* 0x000000025d127825 */ /* 0x000fe200078e0202 */
[----:B------:R-:W-:-:S02]  /*2a80*/  ISETP.GE.AND P1, PT, R110, UR4, PT ;  /* 0x000000046e007c0c */ /* 0x000fc4000bf26270 */
[----:B------:R-:W-:Y:S01]  /*2a90*/  ISETP.GE.AND P2, PT, R120, UR4, PT ;  /* 0x0000000478007c0c */ /* 0x000fe2000bf46270 */
[----:B------:R-:W-:Y:S01]  /*2aa0*/  IMAD.WIDE R16, R111, 0x2, R2 ;  /* 0x000000026f107825 */ /* 0x000fe200078e0202 */
[----:B------:R-:W-:Y:S02]  /*2ab0*/  PRMT R13, RZ, 0x7610, R13 ;  /* 0x00007610ff0d7816 */ /* 0x000fe4000000000d */
[----:B------:R-:W-:Y:S01]  /*2ac0*/  PRMT R11, RZ, 0x7610, R11 ;  /* 0x00007610ff0b7816 */ /* 0x000fe2000000000b */
[----:B------:R-:W-:Y:S01]  /*2ad0*/  IMAD.WIDE R24, R109, 0x2, R2 ;  /* 0x000000026d187825 */ /* 0x000fe200078e0202 */
[----:B------:R-:W-:Y:S02]  /*2ae0*/  PRMT R9, RZ, 0x7610, R9 ;  /* 0x00007610ff097816 */ /* 0x000fe40000000009 */
[----:B------:R-:W-:Y:S01]  /*2af0*/  ISETP.GE.AND P3, PT, R126, UR4, PT ;  /* 0x000000047e007c0c */ /* 0x000fe2000bf66270 */
[----:B------:R0:W2:Y:S01]  /*2b00*/  @!P0 LDG.E.U16 R13, [R18.64] ;  /* 0x00000006120d8981 */ /* 0x0000a2000c1e1500 */
[----:B------:R-:W-:-:S02]  /*2b10*/  ISETP.GE.AND P0, PT, R85, UR4, PT ;  /* 0x0000000455007c0c */ /* 0x000fc4000bf06270 */
[----:B------:R-:W-:Y:S01]  /*2b20*/  ISETP.GE.AND P4, PT, R128, UR4, PT ;  /* 0x0000000480007c0c */ /* 0x000fe2000bf86270 */
[----:B------:R1:W3:Y:S01]  /*2b30*/  @!P1 LDG.E.U16 R11, [R16.64] ;  /* 0x00000006100b9981 */ /* 0x0002e2000c1e1500 */
[----:B------:R-:W-:-:S03]  /*2b40*/  ISETP.GE.AND P1, PT, R122, UR4, PT ;  /* 0x000000047a007c0c */ /* 0x000fc6000bf26270 */
[----:B------:R4:W5:Y:S01]  /*2b50*/  @!P2 LDG.E.U16 R9, [R24.64] ;  /* 0x000000061809a981 */ /* 0x000962000c1e1500 */
[----:B------:R-:W-:Y:S01]  /*2b60*/  ISETP.GE.AND P2, PT, R124, UR4, PT ;  /* 0x000000047c007c0c */ /* 0x000fe2000bf46270 */
[----:B------:R-:W-:Y:S01]  /*2b70*/  IMAD.WIDE R32, R91, 0x2, R2 ;  /* 0x000000025b207825 */ /* 0x000fe200078e0202 */
[----:B------:R-:W-:Y:S02]  /*2b80*/  PRMT R15, RZ, 0x7610, R15 ;  /* 0x00007610ff0f7816 */ /* 0x000fe4000000000f */
[----:B------:R-:W-:Y:S01]  /*2b90*/  PRMT R23, RZ, 0x7610, R23 ;  /* 0x00007610ff177816 */ /* 0x000fe20000000017 */
[----:B------:R-:W-:Y:S01]  /*2ba0*/  IMAD.WIDE R30, R107, 0x2, R2 ;  /* 0x000000026b1e7825 */ /* 0x000fe200078e0202 */
[----:B------:R-:W-:Y:S02]  /*2bb0*/  PRMT R21, RZ, 0x7610, R21 ;  /* 0x00007610ff157816 */ /* 0x000fe40000000015 */
[----:B0-----:R-:W-:Y:S01]  /*2bc0*/  PRMT R19, RZ, 0x7610, R19 ;  /* 0x00007610ff137816 */ /* 0x001fe20000000013 */
[----:B------:R-:W-:Y:S01]  /*2bd0*/  IMAD.WIDE R28, R105, 0x2, R2 ;  /* 0x00000002691c7825 */ /* 0x000fe200078e0202 */
[----:B-1----:R-:W-:Y:S01]  /*2be0*/  PRMT R17, RZ, 0x7610, R17 ;  /* 0x00007610ff117816 */ /* 0x002fe20000000011 */
[----:B------:R0:W5:Y:S02]  /*2bf0*/  @!P0 LDG.E.U16 R15, [R32.64] ;  /* 0x00000006200f8981 */ /* 0x000164000c1e1500 */
[----:B------:R-:W-:-:S02]  /*2c00*/  IMAD.WIDE R26, R103, 0x2, R2 ;  /* 0x00000002671a7825 */ /* 0x000fc400078e0202 */
[----:B------:R1:W5:Y:S02]  /*2c10*/  @!P1 LDG.E.U16 R23, [R30.64] ;  /* 0x000000061e179981 */ /* 0x000364000c1e1500 */
[----:B----4-:R-:W-:Y:S02]  /*2c20*/  IMAD.WIDE R24, R101, 0x2, R2 ;  /* 0x0000000265187825 */ /* 0x010fe400078e0202 */
[----:B------:R4:W5:Y:S04]  /*2c30*/  @!P2 LDG.E.U16 R21, [R28.64] ;  /* 0x000000061c15a981 */ /* 0x000968000c1e1500 */
[----:B------:R0:W5:Y:S04]  /*2c40*/  @!P3 LDG.E.U16 R19, [R26.64] ;  /* 0x000000061a13b981 */ /* 0x000168000c1e1500 */
[----:B------:R0:W5:Y:S04]  /*2c50*/  @!P4 LDG.E.U16 R17, [R24.64] ;  /* 0x000000061811c981 */ /* 0x000168000c1e1500 */
[----:B------:R-:W-:Y:S01]  /*2c60*/  BAR.SYNC.DEFER_BLOCKING 0x0 ;  /* 0x0000000000007b1d */ /* 0x000fe20000010000 */
[----:B------:R-:W-:Y:S01]  /*2c70*/  ISETP.GE.AND P0, PT, R108, UR4, PT ;  /* 0x000000046c007c0c */ /* 0x000fe2000bf06270 */
[----:B----4-:R-:W-:-:S02]  /*2c80*/  IMAD.MOV.U32 R28, RZ, RZ, R12 ;  /* 0x000000ffff1c7224 */ /* 0x010fc400078e000c */
[----:B------:R-:W-:Y:S01]  /*2c90*/  IMAD.MOV.U32 R29, RZ, RZ, R39 ;  /* 0x000000ffff1d7224 */ /* 0x000fe200078e0027 */
[----:B------:R-:W-:Y:S01]  /*2ca0*/  PRMT R125, RZ, 0x7610, R125 ;  /* 0x00007610ff7d7816 */ /* 0x000fe2000000007d */
[----:B0-----:R-:W-:Y:S02]  /*2cb0*/  IMAD.MOV.U32 R24, RZ, RZ, R20 ;  /* 0x000000ffff187224 */ /* 0x001fe400078e0014 */
[----:B------:R-:W-:Y:S02]  /*2cc0*/  IMAD.MOV.U32 R25, RZ, RZ, R43 ;  /* 0x000000ffff197224 */ /* 0x000fe400078e002b */
[----:B------:R-:W-:Y:S02]  /*2cd0*/  IMAD.MOV.U32 R26, RZ, RZ, R14 ;  /* 0x000000ffff1a7224 */ /* 0x000fe400078e000e */
[----:B------:R-:W-:Y:S02]  /*2ce0*/  IMAD.MOV.U32 R27, RZ, RZ, R41 ;  /* 0x000000ffff1b7224 */ /* 0x000fe400078e0029 */
[----:B------:R-:W-:Y:S01]  /*2cf0*/  IMAD.WIDE R38, R99, 0x2, R28 ;  /* 0x0000000263267825 */ /* 0x000fe200078e021c */
[----:B------:R-:W-:-:S03]  /*2d00*/  PRMT R127, RZ, 0x7610, R127 ;  /* 0x00007610ff7f7816 */ /* 0x000fc6000000007f */
[----:B-1----:R-:W-:Y:S02]  /*2d10*/  IMAD.MOV.U32 R30, RZ, RZ, R10 ;  /* 0x000000ffff1e7224 */ /* 0x002fe400078e000a */
[----:B------:R-:W-:Y:S01]  /*2d20*/  IMAD.MOV.U32 R31, RZ, RZ, R37 ;  /* 0x000000ffff1f7224 */ /* 0x000fe200078e0025 */
[----:B------:R-:W-:Y:S01]  /*2d30*/  PRMT R129, RZ, 0x7610, R129 ;  /* 0x00007610ff817816 */ /* 0x000fe20000000081 */
[----:B------:R-:W-:Y:S01]  /*2d40*/  IMAD.MOV.U32 R33, RZ, RZ, R35 ;  /* 0x000000ffff217224 */ /* 0x000fe200078e0023 */
[----:B------:R-:W-:Y:S01]  /*2d50*/  PRMT R123, RZ, 0x7610, R123 ;  /* 0x00007610ff7b7816 */ /* 0x000fe2000000007b */
[C---:B------:R-:W-:Y:S01]  /*2d60*/  IMAD.WIDE R36, R99.reuse, 0x2, R26 ;  /* 0x0000000263247825 */ /* 0x040fe200078e021a */
[----:B------:R0:W4:Y:S03]  /*2d70*/  @!P0 LDG.E.U16 R125, [R38.64] ;  /* 0x00000006267d8981 */ /* 0x000126000c1e1500 */
[----:B------:R-:W-:Y:S01]  /*2d80*/  IMAD.WIDE R34, R99, 0x2, R24 ;  /* 0x0000000263227825 */ /* 0x000fe200078e0218 */
[----:B------:R-:W-:Y:S01]  /*2d90*/  PRMT R121, RZ, 0x7610, R121 ;  /* 0x00007610ff797816 */ /* 0x000fe20000000079 */
[----:B------:R1:W4:Y:S02]  /*2da0*/  @!P0 LDG.E.U16 R127, [R36.64] ;  /* 0x00000006247f8981 */ /* 0x000324000c1e1500 */
[----:B------:R-:W-:-:S02]  /*2db0*/  IMAD.MOV.U32 R32, RZ, RZ, R8 ;  /* 0x000000ffff207224 */ /* 0x000fc400078e0008 */
[C---:B------:R-:W-:Y:S01]  /*2dc0*/  IMAD.WIDE R40, R99.reuse, 0x2, R30 ;  /* 0x0000000263287825 */ /* 0x040fe200078e021e */
[----:B0-----:R-:W-:Y:S01]  /*2dd0*/  MOV R39, R49 ;  /* 0x0000003100277202 */ /* 0x001fe20000000f00 */
[----:B------:R0:W4:Y:S02]  /*2de0*/  @!P0 LDG.E.U16 R129, [R34.64] ;  /* 0x0000000622818981 */ /* 0x000124000c1e1500 */
[----:B------:R-:W-:Y:S01]  /*2df0*/  IMAD.MOV.U32 R38, RZ, RZ, R46 ;  /* 0x000000ffff267224 */ /* 0x000fe200078e002e */
[----:B------:R-:W-:Y:S01]  /*2e00*/  PRMT R145, RZ, 0x7610, R145 ;  /* 0x00007610ff917816 */ /* 0x000fe20000000091 */
[----:B------:R-:W-:Y:S01]  /*2e10*/  IMAD.WIDE R42, R99, 0x2, R32 ;  /* 0x00000002632a7825 */ /* 0x000fe200078e0220 */
[----:B------:R0:W4:Y:S03]  /*2e20*/  @!P0 LDG.E.U16 R123, [R40.64] ;  /* 0x00000006287b8981 */ /* 0x000126000c1e1500 */
[----:B-1----:R-:W-:Y:S01]  /*2e30*/  IMAD.MOV.U32 R36, RZ, RZ, R51 ;  /* 0x000000ffff247224 */ /* 0x002fe200078e0033 */
[----:B------:R-:W-:Y:S01]  /*2e40*/  PRMT R147, RZ, 0x7610, R147 ;  /* 0x00007610ff937816 */ /* 0x000fe20000000093 */
[----:B0-----:R-:W-:Y:S01]  /*2e50*/  IMAD.MOV.U32 R34, RZ, RZ, R53 ;  /* 0x000000ffff227224 */ /* 0x001fe200078e0035 */
[----:B------:R0:W4:Y:S01]  /*2e60*/  @!P0 LDG.E.U16 R121, [R42.64] ;  /* 0x000000062a798981 */ /* 0x000122000c1e1500 */
[----:B------:R-:W-:-:S02]  /*2e70*/  IMAD.MOV.U32 R37, RZ, RZ, R52 ;  /* 0x000000ffff257224 */ /* 0x000fc400078e0034 */
[----:B------:R-:W-:Y:S01]  /*2e80*/  IMAD.WIDE R52, R99, 0x2, R38 ;  /* 0x0000000263347825 */ /* 0x000fe200078e0226 */
[----:B------:R-:W-:-:S03]  /*2e90*/  PRMT R143, RZ, 0x7610, R143 ;  /* 0x00007610ff8f7816 */ /* 0x000fc6000000008f */
[----:B------:R-:W-:Y:S01]  /*2ea0*/  IMAD.MOV.U32 R40, RZ, RZ, R44 ;  /* 0x000000ffff287224 */ /* 0x000fe200078e002c */
[----:B------:R-:W-:Y:S01]  /*2eb0*/  PRMT R149, RZ, 0x7610, R149 ;  /* 0x00007610ff957816 */ /* 0x000fe20000000095 */
[----:B------:R-:W-:Y:S01]  /*2ec0*/  IMAD.MOV.U32 R41, RZ, RZ, R47 ;  /* 0x000000ffff297224 */ /* 0x000fe200078e002f */
[----:B------:R1:W4:Y:S01]  /*2ed0*/  @!P0 LDG.E.U16 R145, [R52.64] ;  /* 0x0000000634918981 */ /* 0x000322000c1e1500 */
[----:B------:R-:W-:Y:S02]  /*2ee0*/  IMAD.MOV.U32 R35, RZ, RZ, R112 ;  /* 0x000000ffff237224 */ /* 0x000fe400078e0070 */
[----:B------:R-:W-:-:S04]  /*2ef0*/  IMAD.WIDE R46, R99, 0x2, R36 ;  /* 0x00000002632e7825 */ /* 0x000fc800078e0224 */
[----:B0-----:R-:W-:Y:S01]  /*2f00*/  IMAD.MOV.U32 R43, RZ, RZ, R45 ;  /* 0x000000ffff2b7224 */ /* 0x001fe200078e002d */
[----:B------:R-:W-:Y:S01]  /*2f10*/  PRMT R141, RZ, 0x7610, R141 ;  /* 0x00007610ff8d7816 */ /* 0x000fe2000000008d */
[C---:B------:R-:W-:Y:S01]  /*2f20*/  IMAD.WIDE R130, R99.reuse, 0x2, R40 ;  /* 0x0000000263827825 */ /* 0x040fe200078e0228 */
[----:B------:R0:W4:Y:S03]  /*2f30*/  @!P0 LDG.E.U16 R147, [R46.64] ;  /* 0x000000062e938981 */ /* 0x000126000c1e1500 */
[----:B------:R-:W-:Y:S01]  /*2f40*/  IMAD.MOV.U32 R42, RZ, RZ, R22 ;  /* 0x000000ffff2a7224 */ /* 0x000fe200078e0016 */
[----:B------:R0:W4:Y:S01]  /*2f50*/  @!P0 LDG.E.U16 R143, [R130.64] ;  /* 0x00000006828f8981 */ /* 0x000122000c1e1500 */
[----:B------:R-:W-:Y:S01]  /*2f60*/  IMAD.WIDE R44, R99, 0x2, R34 ;  /* 0x00000002632c7825 */ /* 0x000fe200078e0222 */
[----:B------:R-:W-:-:S03]  /*2f70*/  PRMT R155, RZ, 0x7610, R155 ;  /* 0x00007610ff9b7816 */ /* 0x000fc6000000009b */
[----:B------:R-:W-:Y:S01]  /*2f80*/  IMAD.MOV.U32 R49, RZ, RZ, R153 ;  /* 0x000000ffff317224 */ /* 0x000fe200078e0099 */
[----:B------:R-:W-:Y:S01]  /*2f90*/  PRMT R159, RZ, 0x7610, R159 ;  /* 0x00007610ff9f7816 */ /* 0x000fe2000000009f */
[----:B-1----:R-:W-:Y:S01]  /*2fa0*/  IMAD.MOV.U32 R52, RZ, RZ, R134 ;  /* 0x000000ffff347224 */ /* 0x002fe200078e0086 */
[----:B------:R1:W4:Y:S01]  /*2fb0*/  @!P0 LDG.E.U16 R149, [R44.64] ;  /* 0x000000062c958981 */ /* 0x000322000c1e1500 */
[----:B------:R-:W-:Y:S02]  /*2fc0*/  IMAD.MOV.U32 R53, RZ, RZ, R139 ;  /* 0x000000ffff357224 */ /* 0x000fe400078e008b */
[----:B------:R-:W-:-:S04]  /*2fd0*/  IMAD.WIDE R132, R99, 0x2, R42 ;  /* 0x0000000263847825 */ /* 0x000fc800078e022a */
[----:B0-----:R-:W-:Y:S01]  /*2fe0*/  IMAD.MOV.U32 R47, RZ, RZ, R135 ;  /* 0x000000ffff2f7224 */ /* 0x001fe200078e0087 */
[----:B------:R0:W4:Y:S01]  /*2ff0*/  @!P0 LDG.E.U16 R141, [R132.64] ;  /* 0x00000006848d8981 */ /* 0x000122000c1e1500 */
[----:B------:R-:W-:-:S04]  /*3000*/  IMAD.WIDE R134, R99, 0x2, R52 ;  /* 0x0000000263867825 */ /* 0x000fc800078e0234 */
[C---:B------:R-:W-:Y:S01]  /*3010*/  IMAD.WIDE R130, R99.reuse, 0x2, R48 ;  /* 0x0000000263827825 */ /* 0x040fe200078e0230 */
[----:B------:R-:W-:Y:S01]  /*3020*/  PRMT R153, RZ, 0x7610, R153 ;  /* 0x00007610ff997816 */ /* 0x000fe20000000099 */
[----:B------:R0:W4:Y:S02]  /*3030*/  @!P0 LDG.E.U16 R155, [R134.64] ;  /* 0x00000006869b8981 */ /* 0x000124000c1e1500 */
[----:B------:R-:W-:Y:S02]  /*3040*/  IMAD.MOV.U32 R51, RZ, RZ, R151 ;  /* 0x000000ffff337224 */ /* 0x000fe400078e0097 */
[----:B-1----:R-:W-:Y:S02]  /*3050*/  IMAD.MOV.U32 R44, RZ, RZ, R116 ;  /* 0x000000ffff2c7224 */ /* 0x002fe400078e0074 */
[----:B------:R-:W-:Y:S02]  /*3060*/  IMAD.MOV.U32 R45, RZ, RZ, R137 ;  /* 0x000000ffff2d7224 */ /* 0x000fe400078e0089 */
[----:B------:R-:W-:Y:S01]  /*3070*/  IMAD.MOV.U32 R46, RZ, RZ, R114 ;  /* 0x000000ffff2e7224 */ /* 0x000fe200078e0072 */
[----:B------:R-:W-:Y:S01]  /*3080*/  PRMT R157, RZ, 0x7610, R157 ;  /* 0x00007610ff9d7816 */ /* 0x000fe2000000009d */
[C---:B------:R-:W-:Y:S01]  /*3090*/  IMAD.WIDE R136, R99.reuse, 0x2, R44 ;  /* 0x0000000263887825 */ /* 0x040fe200078e022c */
[----:B------:R-:W-:Y:S01]  /*30a0*/  PRMT R151, RZ, 0x7610, R151 ;  /* 0x00007610ff977816 */ /* 0x000fe20000000097 */
[----:B------:R1:W4:Y:S01]  /*30b0*/  @!P0 LDG.E.U16 R159, [R130.64] ;  /* 0x00000006829f8981 */ /* 0x000322000c1e1500 */
[----:B------:R-:W-:Y:S01]  /*30c0*/  PRMT R165, RZ, 0x7610, R165 ;  /* 0x00007610ffa57816 */ /* 0x000fe200000000a5 */
[C---:B0-----:R-:W-:Y:S01]  /*30d0*/  IMAD.WIDE R132, R99.reuse, 0x2, R50 ;  /* 0x0000000263847825 */ /* 0x041fe200078e0232 */
[----:B------:R-:W-:Y:S01]  /*30e0*/  PRMT R169, RZ, 0x7610, R169 ;  /* 0x00007610ffa97816 */ /* 0x000fe200000000a9 */
[----:B------:R0:W4:Y:S02]  /*30f0*/  @!P0 LDG.E.U16 R153, [R136.64] ;  /* 0x0000000688998981 */ /* 0x000124000c1e1500 */
[C---:B------:R-:W-:Y:S01]  /*3100*/  IMAD.WIDE R138, R99.reuse, 0x2, R46 ;  /* 0x00000002638a7825 */ /* 0x040fe200078e022e */
[----:B------:R-:W-:Y:S01]  /*3110*/  PRMT R163, RZ, 0x7610, R163 ;  /* 0x00007610ffa37816 */ /* 0x000fe200000000a3 */
[----:B------:R0:W4:Y:S02]  /*3120*/  @!P0 LDG.E.U16 R157, [R132.64] ;  /* 0x00000006849d8981 */ /* 0x000124000c1e1500 */
[C---:B------:R-:W-:Y:S01]  /*3130*/  IMAD.WIDE R134, R99.reuse, 0x2, R60 ;  /* 0x0000000263867825 */ /* 0x040fe200078e023c */
[----:B------:R-:W-:Y:S01]  /*3140*/  PRMT R167, RZ, 0x7610, R167 ;  /* 0x00007610ffa77816 */ /* 0x000fe200000000a7 */
[----:B------:R0:W4:Y:S02]  /*3150*/  @!P0 LDG.E.U16 R151, [R138.64] ;  /* 0x000000068a978981 */ /* 0x000124000c1e1500 */
[C---:B-1----:R-:W-:Y:S01]  /*3160*/  IMAD.WIDE R130, R99.reuse, 0x2, R56 ;  /* 0x0000000263827825 */ /* 0x042fe200078e0238 */
        /* <DEDUP_REMOVED lines=14> */
[----:B------:R1:W4:Y:S02]  /*3250*/  @!P0 LDG.E.U16 R161, [R138.64] ;  /* 0x000000068aa18981 */ /* 0x000324000c1e1500 */
[C---:B0-----:R-:W-:Y:S01]  /*3260*/  IMAD.WIDE R130, R99.reuse, 0x2, R70 ;  /* 0x0000000263827825 */ /* 0x041fe200078e0246 */
[----:B------:R-:W-:Y:S01]  /*3270*/  PRMT R181, RZ, 0x7610, R181 ;  /* 0x00007610ffb57816 */ /* 0x000fe200000000b5 */
[----:B------:R0:W4:Y:S02]  /*3280*/  @!P0 LDG.E.U16 R175, [R134.64] ;  /* 0x0000000686af8981 */ /* 0x000124000c1e1500 */
[----:B------:R-:W-:Y:S01]  /*3290*/  IMAD.MOV.U32 R116, RZ, RZ, R104 ;  /* 0x000000ffff747224 */ /* 0x000fe200078e0068 */
[----:B------:R-:W-:Y:S01]  /*32a0*/  PRMT R189, RZ, 0x7610, R189 ;  /* 0x00007610ffbd7816 */ /* 0x000fe200000000bd */
[C---:B------:R-:W-:Y:S01]  /*32b0*/  IMAD.WIDE R136, R99.reuse, 0x2, R66 ;  /* 0x0000000263887825 */ /* 0x040fe200078e0242 */
[----:B------:R0:W4:Y:S03]  /*32c0*/  @!P0 LDG.E.U16 R179, [R130.64] ;  /* 0x0000000682b38981 */ /* 0x000126000c1e1500 */
[C---:B------:R-:W-:Y:S01]  /*32d0*/  IMAD.WIDE R132, R99.reuse, 0x2, R72 ;  /* 0x0000000263847825 */ /* 0x040fe200078e0248 */
[----:B------:R0:W4:Y:S03]  /*32e0*/  @!P0 LDG.E.U16 R173, [R136.64] ;  /* 0x0000000688ad8981 */ /* 0x000126000c1e1500 */
[C---:B-1----:R-:W-:Y:S01]  /*32f0*/  IMAD.WIDE R138, R99.reuse, 0x2, R68 ;  /* 0x00000002638a7825 */ /* 0x042fe200078e0244 */
[----:B------:R1:W4:Y:S03]  /*3300*/  @!P0 LDG.E.U16 R187, [R132.64] ;  /* 0x0000000684bb8981 */ /* 0x000326000c1e1500 */
[C---:B0-----:R-:W-:Y:S01]  /*3310*/  IMAD.WIDE R134, R99.reuse, 0x2, R76 ;  /* 0x0000000263867825 */ /* 0x041fe200078e024c */
[----:B------:R-:W-:Y:S01]  /*3320*/  PRMT R183, RZ, 0x7610, R183 ;  /* 0x00007610ffb77816 */ /* 0x000fe200000000b7 */
[----:B------:R0:W4:Y:S02]  /*3330*/  @!P0 LDG.E.U16 R171, [R138.64] ;  /* 0x000000068aab8981 */ /* 0x000124000c1e1500 */
[----:B------:R-:W-:Y:S01]  /*3340*/  IMAD.WIDE R130, R99, 0x2, R116 ;  /* 0x0000000263827825 */ /* 0x000fe200078e0274 */
[----:B------:R-:W-:Y:S01]  /*3350*/  PRMT R191, RZ, 0x7610, R191 ;  /* 0x00007610ffbf7816 */ /* 0x000fe200000000bf */
[----:B------:R0:W4:Y:S02]  /*3360*/  @!P0 LDG.E.U16 R181, [R134.64] ;  /* 0x0000000686b58981 */ /* 0x000124000c1e1500 */
[----:B------:R-:W-:-:S02]  /*3370*/  IMAD.MOV.U32 R114, RZ, RZ, R106 ;  /* 0x000000ffff727224 */ /* 0x000fc400078e006a */
[----:B------:R-:W-:Y:S01]  /*3380*/  IMAD.MOV.U32 R112, RZ, RZ, R102 ;  /* 0x000000ffff707224 */ /* 0x000fe200078e0066 */
[----:B------:R0:W4:Y:S01]  /*3390*/  @!P0 LDG.E.U16 R189, [R130.64] ;  /* 0x0000000682bd8981 */ /* 0x000122000c1e1500 */
[C---:B------:R-:W-:Y:S01]  /*33a0*/  IMAD.WIDE R136, R99.reuse, 0x2, R78 ;  /* 0x0000000263887825 */ /* 0x040fe200078e024e */
[----:B------:R-:W-:Y:S02]  /*33b0*/  PRMT R177, RZ, 0x7610, R177 ;  /* 0x00007610ffb17816 */ /* 0x000fe400000000b1 */
[----:B------:R-:W-:Y:S01]  /*33c0*/  PRMT R185, RZ, 0x7610, R185 ;  /* 0x00007610ffb97816 */ /* 0x000fe200000000b9 */
[C---:B-1----:R-:W-:Y:S01]  /*33d0*/  IMAD.WIDE R132, R99.reuse, 0x2, R114 ;  /* 0x0000000263847825 */ /* 0x042fe200078e0272 */
[----:B------:R-:W-:Y:S01]  /*33e0*/  PRMT R193, RZ, 0x7610, R193 ;  /* 0x00007610ffc17816 */ /* 0x000fe200000000c1 */
[----:B------:R-:W4:Y:S02]  /*33f0*/  @!P0 LDG.E.U16 R183, [R136.64] ;  /* 0x0000000688b78981 */ /* 0x000f24000c1e1500 */
[----:B0-----:R-:W-:-:S02]  /*3400*/  IMAD.WIDE R138, R99, 0x2, R74 ;  /* 0x00000002638a7825 */ /* 0x001fc400078e024a */
[----:B------:R-:W4:Y:S02]  /*3410*/  @!P0 LDG.E.U16 R191, [R132.64] ;  /* 0x0000000684bf8981 */ /* 0x000f24000c1e1500 */
[C---:B------:R-:W-:Y:S02]  /*3420*/  IMAD.WIDE R134, R99.reuse, 0x2, R118 ;  /* 0x0000000263867825 */ /* 0x040fe400078e0276 */
[----:B------:R-:W4:Y:S02]  /*3430*/  @!P0 LDG.E.U16 R177, [R138.64] ;  /* 0x000000068ab18981 */ /* 0x000f24000c1e1500 */
[----:B------:R-:W-:Y:S02]  /*3440*/  IMAD.WIDE R130, R99, 0x2, R112 ;  /* 0x0000000263827825 */ /* 0x000fe400078e0270 */
[----:B------:R-:W4:Y:S04]  /*3450*/  @!P0 LDG.E.U16 R185, [R134.64] ;  /* 0x0000000686b98981 */ /* 0x000f28000c1e1500 */
[----:B------:R-:W4:Y:S04]  /*3460*/  @!P0 LDG.E.U16 R193, [R130.64] ;  /* 0x0000000682c18981 */ /* 0x000f28000c1e1500 */
[----:B--2---:R-:W-:Y:S04]  /*3470*/  STS.U16 [R86+0x4000], R13 ;  /* 0x0040000d56007388 */ /* 0x004fe80000000400 */
[----:B---3--:R-:W-:Y:S04]  /*3480*/  STS.U16 [R86+0x4200], R11 ;  /* 0x0042000b56007388 */ /* 0x008fe80000000400 */
[----:B-----5:R-:W-:Y:S04]  /*3490*/  STS.U16 [R86+0x4400], R9 ;  /* 0x0044000956007388 */ /* 0x020fe80000000400 */
[----:B------:R-:W-:Y:S04]  /*34a0*/  STS.U16 [R86+0x4600], R15 ;  /* 0x0046000f56007388 */ /* 0x000fe80000000400 */
[----:B------:R-:W-:Y:S04]  /*34b0*/  STS.U16 [R86+0x4800], R23 ;  /* 0x0048001756007388 */ /* 0x000fe80000000400 */
[----:B------:R-:W-:Y:S04]  /*34c0*/  STS.U16 [R86+0x4a00], R21 ;  /* 0x004a001556007388 */ /* 0x000fe80000000400 */
[----:B------:R-:W-:Y:S04]  /*34d0*/  STS.U16 [R86+0x4c00], R19 ;  /* 0x004c001356007388 */ /* 0x000fe80000000400 */
[----:B------:R-:W-:Y:S04]  /*34e0*/  STS.U16 [R86+0x4e00], R17 ;  /* 0x004e001156007388 */ /* 0x000fe80000000400 */
[----:B----4-:R-:W-:Y:S04]  /*34f0*/  STS.U16 [R84+0x800], R129 ;  /* 0x0008008154007388 */ /* 0x010fe80000000400 */
[----:B------:R-:W-:Y:S04]  /*3500*/  STS.U16 [R84], R121 ;  /* 0x0000007954007388 */ /* 0x000fe80000000400 */
[----:B------:R-:W-:Y:S04]  /*3510*/  STS.U16 [R84+0x1000], R147 ;  /* 0x0010009354007388 */ /* 0x000fe80000000400 */
        /* <DEDUP_REMOVED lines=29> */
[----:B------:R-:W-:Y:S06]  /*36f0*/  BAR.SYNC.DEFER_BLOCKING 0x0 ;  /* 0x0000000000007b1d */ /* 0x000fec0000010000 */
[----:B------:R-:W-:Y:S04]  /*3700*/  LDSM.16.MT88.4 R20, [R90+0x4000] ;  /* 0x004000005a14783b */ /* 0x000fe80000004200 */
[----:B------:R-:W0:Y:S04]  /*3710*/  LDSM.16.M88.4 R8, [R88] ;  /* 0x000000005808783b */ /* 0x000e280000000200 */
[----:B------:R-:W1:Y:S04]  /*3720*/  LDSM.16.MT88.4 R12, [R90+0x4200] ;  /* 0x004200005a0c783b */ /* 0x000e680000004200 */
[----:B------:R-:W-:Y:S01]  /*3730*/  LDSM.16.MT88.4 R16, [R90+0x4400] ;  /* 0x004400005a10783b */ /* 0x000fe20000004200 */
[----:B0-----:R-:W-:Y:S03]  /*3740*/  HMMA.16816.F32 R20, R20, R8, R4 ;  /* 0x000000081414723c */ /* 0x001fe60000001804 */
[----:B------:R-:W0:Y:S11]  /*3750*/  LDSM.16.M88.4 R4, [R98] ;  /* 0x000000006204783b */ /* 0x000e360000000200 */
[----:B------:R-:W-:Y:S10]  /*3760*/  @!UPT UIADD3 URZ, URZ, URZ, URZ ;  /* 0x0000003f3f3ff290 */ /* 0x000ff4000fffe03f */
[----:B-1----:R-:W-:Y:S01]  /*3770*/  HMMA.16816.F32 R20, R12, R10, R20 ;  /* 0x0000000a0c14723c */ /* 0x002fe20000001814 */
[----:B------:R-:W1:Y:S04]  /*3780*/  LDSM.16.MT88.4 R12, [R90+0x4600] ;  /* 0x004600005a0c783b */ /* 0x000e680000004200 */
[----:B------:R-:W-:Y:S11]  /*3790*/  LDSM.16.M88.4 R8, [R88+0x80] ;  /* 0x000080005808783b */ /* 0x000ff60000000200 */
[----:B------:R-:W-:Y:S08]  /*37a0*/  @!UPT UIADD3 URZ, URZ, URZ, URZ ;  /* 0x0000003f3f3ff290 */ /* 0x000ff0000fffe03f */
[----:B0-----:R-:W-:Y:S01]  /*37b0*/  HMMA.16816.F32 R20, R16, R4, R20 ;  /* 0x000000041014723c */ /* 0x001fe20000001814 */
[----:B------:R-:W0:Y:S11]  /*37c0*/  LDSM.16.MT88.4 R16, [R90+0x4800] ;  /* 0x004800005a10783b */ /* 0x000e360000004200 */
[----:B------:R-:W-:Y:S11]  /*37d0*/  @!UPT UIADD3 URZ, URZ, URZ, URZ ;  /* 0x0000003f3f3ff290 */ /* 0x000ff6000fffe03f */
[----:B------:R-:W-:Y:S01]  /*37e0*/  @!UPT UIADD3 URZ, URZ, URZ, URZ ;  /* 0x0000003f3f3ff290 */ /* 0x000fe2000fffe03f */
[----:B-1----:R-:W-:Y:S01]  /*37f0*/  HMMA.16816.F32 R12, R12, R6, R20 ;  /* 0x000000060c0c723c */ /* 0x002fe20000001814 */
[----:B------:R-:W1:Y:S04]  /*3800*/  LDSM.16.MT88.4 R4, [R90+0x4a00] ;  /* 0x004a00005a04783b */ /* 0x000e680000004200 */
[----:B------:R-:W-:Y:S11]  /*3810*/  LDSM.16.MT88.4 R20, [R90+0x4c00] ;  /* 0x004c00005a14783b */ /* 0x000ff60000004200 */
[----:B------:R-:W-:Y:S08]  /*3820*/  @!UPT UIADD3 URZ, URZ, URZ, URZ ;  /* 0x0000003f3f3ff290 */ /* 0x000ff0000fffe03f */
[----:B0-----:R-:W-:Y:S01]  /*3830*/  HMMA.16816.F32 R12, R16, R8, R12 ;  /* 0x00000008100c723c */ /* 0x001fe2000000180c */
[----:B------:R-:W0:Y:S11]  /*3840*/  LDSM.16.M88.4 R16, [R98+0x80] ;  /* 0x000080006210783b */ /* 0x000e360000000200 */
[----:B------:R-:W-:Y:S11]  /*3850*/  @!UPT UIADD3 URZ, URZ, URZ, URZ ;  /* 0x0000003f3f3ff290 */ /* 0x000ff6000fffe03f */
[----:B------:R-:W-:Y:S01]  /*3860*/  @!UPT UIADD3 URZ, URZ, URZ, URZ ;  /* 0x0000003f3f3ff290 */ /* 0x000fe2000fffe03f */
[----:B-1----:R-:W-:Y:S01]  /*3870*/  HMMA.16816.F32 R4, R4, R10, R12 ;  /* 0x0000000a0404723c */ /* 0x002fe2000000180c */
[----:B------:R-:W1:Y:S01]  /*3880*/  LDSM.16.MT88.4 R8, [R90+0x4e00] ;  /* 0x004e00005a08783b */ /* 0x000e620000004200 */
[----:B------:R-:W-:-:S04]  /*3890*/  IADD3 R100, R100, -0x1, RZ ;  /* 0xffffffff64647810 */ /* 0x000fc80007ffe0ff */
[----:B------:R-:W-:Y:S11]  /*38a0*/  ISETP.NE.U32.AND P0, PT, R100, RZ, PT ;  /* 0x000000ff6400720c */ /* 0x000ff60003f05070 */
[----:B------:R-:W-:Y:S07]  /*38b0*/  @!UPT UIADD3 URZ, URZ, URZ, URZ ;  /* 0x0000003f3f3ff290 */ /* 0x000fee000fffe03f */
[----:B0-----:R-:W-:Y:S01]  /*38c0*/  HMMA.16816.F32 R4, R20, R16, R4 ;  /* 0x000000101404723c */ /* 0x001fe20000001804 */
[----:B------:R-:W-:Y:S01]  /*38d0*/  IMAD.WIDE R114, R95, 0x2, R114 ;  /* 0x000000025f727825 */ /* 0x000fe200078e0272 */
[----:B------:R-:W-:-:S03]  /*38e0*/  UIADD3 UR4, UR4, -0x80, URZ ;  /* 0xffffff8004047890 */ /* 0x000fc6000fffe03f */
[----:B------:R-:W-:-:S04]  /*38f0*/  IMAD.WIDE R112, R95, 0x2, R112 ;  /* 0x000000025f707825 */ /* 0x000fc800078e0270 */
[----:B------:R-:W-:-:S04]  /*3900*/  IMAD.WIDE R116, R95, 0x2, R116 ;  /* 0x000000025f747825 */ /* 0x000fc800078e0274 */
[----:B------:R-:W-:-:S04]  /*3910*/  IMAD.WIDE R48, R95, 0x2, R48 ;  /* 0x000000025f307825 */ /* 0x000fc800078e0230 */
[----:B------:R-:W-:-:S04]  /*3920*/  IMAD.WIDE R52, R95, 0x2, R52 ;  /* 0x000000025f347825 */ /* 0x000fc800078e0234 */
[----:B------:R-:W-:-:S04]  /*3930*/  IMAD.WIDE R44, R95, 0x2, R44 ;  /* 0x000000025f2c7825 */ /* 0x000fc800078e022c */
[C---:B------:R-:W-:Y:S01]  /*3940*/  IMAD.WIDE R46, R95.reuse, 0x2, R46 ;  /* 0x000000025f2e7825 */ /* 0x040fe200078e022e */
[----:B-1----:R-:W-:Y:S03]  /*3950*/  HMMA.16816.F32 R4, R8, R18, R4 ;  /* 0x000000120804723c */ /* 0x002fe60000001804 */
[----:B------:R-:W-:Y:S01]  /*3960*/  IMAD.WIDE R40, R95, 0x2, R40 ;  /* 0x000000025f287825 */ /* 0x000fe200078e0228 */
[----:B------:R-:W-:-:S03]  /*3970*/  MOV R106, R114 ;  /* 0x00000072006a7202 */ /* 0x000fc60000000f00 */
[----:B------:R-:W-:-:S04]  /*3980*/  IMAD.WIDE R50, R95, 0x2, R50 ;  /* 0x000000025f327825 */ /* 0x000fc800078e0232 */
        /* <DEDUP_REMOVED lines=9> */
[----:B------:R-:W-:Y:S02]  /*3a20*/  IMAD.MOV.U32 R102, RZ, RZ, R112 ;  /* 0x000000ffff667224 */ /* 0x000fe400078e0070 */
[----:B------:R-:W-:Y:S02]  /*3a30*/  IMAD.MOV.U32 R104, RZ, RZ, R116 ;  /* 0x000000ffff687224 */ /* 0x000fe400078e0074 */
[----:B------:R-:W-:Y:S02]  /*3a40*/  IMAD.MOV.U32 R153, RZ, RZ, R49 ;  /* 0x000000ffff997224 */ /* 0x000fe400078e0031 */
[----:B------:R-:W-:Y:S02]  /*3a50*/  IMAD.MOV.U32 R134, RZ, RZ, R52 ;  /* 0x000000ffff867224 */ /* 0x000fe400078e0034 */
[----:B------:R-:W-:Y:S02]  /*3a60*/  IMAD.MOV.U32 R137, RZ, RZ, R45 ;  /* 0x000000ffff897224 */ /* 0x000fe400078e002d */
[----:B------:R-:W-:Y:S01]  /*3a70*/  IMAD.MOV.U32 R135, RZ, RZ, R47 ;  /* 0x000000ffff877224 */ /* 0x000fe200078e002f */
[----:B------:R-:W-:Y:S01]  /*3a80*/  MOV R47, R41 ;  /* 0x00000029002f7202 */ /* 0x000fe20000000f00 */
[----:B------:R-:W-:-:S02]  /*3a90*/  IMAD.MOV.U32 R151, RZ, RZ, R51 ;  /* 0x000000ffff977224 */ /* 0x000fc400078e0033 */
[----:B------:R-:W-:Y:S02]  /*3aa0*/  IMAD.MOV.U32 R139, RZ, RZ, R53 ;  /* 0x000000ffff8b7224 */ /* 0x000fe400078e0035 */
[----:B------:R-:W-:Y:S02]  /*3ab0*/  IMAD.MOV.U32 R116, RZ, RZ, R44 ;  /* 0x000000ffff747224 */ /* 0x000fe400078e002c */
[----:B------:R-:W-:Y:S02]  /*3ac0*/  IMAD.MOV.U32 R114, RZ, RZ, R46 ;  /* 0x000000ffff727224 */ /* 0x000fe400078e002e */
[----:B------:R-:W-:Y:S02]  /*3ad0*/  IMAD.MOV.U32 R112, RZ, RZ, R35 ;  /* 0x000000ffff707224 */ /* 0x000fe400078e0023 */
[----:B------:R-:W-:Y:S02]  /*3ae0*/  IMAD.MOV.U32 R52, RZ, RZ, R37 ;  /* 0x000000ffff347224 */ /* 0x000fe400078e0025 */
[----:B------:R-:W-:-:S02]  /*3af0*/  IMAD.MOV.U32 R49, RZ, RZ, R39 ;  /* 0x000000ffff317224 */ /* 0x000fc400078e0027 */
[----:B------:R-:W-:Y:S02]  /*3b00*/  IMAD.MOV.U32 R45, RZ, RZ, R43 ;  /* 0x000000ffff2d7224 */ /* 0x000fe400078e002b */
        /* <DEDUP_REMOVED lines=19> */
[----:B------:R-:W-:-:S02]  /*3c40*/  IMAD.MOV.U32 R20, RZ, RZ, R24 ;  /* 0x000000ffff147224 */ /* 0x000fc400078e0018 */
[----:B------:R-:W-:Y:S02]  /*3c50*/  IMAD.MOV.U32 R43, RZ, RZ, R25 ;  /* 0x000000ffff2b7224 */ /* 0x000fe400078e0019 */
[----:B------:R-:W-:Y:S02]  /*3c60*/  IMAD.MOV.U32 R14, RZ, RZ, R26 ;  /* 0x000000ffff0e7224 */ /* 0x000fe400078e001a */
[----:B------:R-:W-:Y:S02]  /*3c70*/  IMAD.MOV.U32 R41, RZ, RZ, R27 ;  /* 0x000000ffff297224 */ /* 0x000fe400078e001b */
[----:B------:R-:W-:Y:S02]  /*3c80*/  IMAD.MOV.U32 R12, RZ, RZ, R28 ;  /* 0x000000ffff0c7224 */ /* 0x000fe400078e001c */
[----:B------:R-:W-:Y:S02]  /*3c90*/  IMAD.MOV.U32 R39, RZ, RZ, R29 ;  /* 0x000000ffff277224 */ /* 0x000fe400078e001d */
[----:B------:R-:W-:-:S04]  /*3ca0*/  IMAD.WIDE R2, R97, 0x2, R2 ;  /* 0x0000000261027825 */ /* 0x000fc800078e0202 */
[----:B------:R-:W-:Y:S02]  /*3cb0*/  IMAD.MOV.U32 R10, RZ, RZ, R30 ;  /* 0x000000ffff0a7224 */ /* 0x000fe400078e001e */
[----:B------:R-:W-:Y:S02]  /*3cc0*/  IMAD.MOV.U32 R37, RZ, RZ, R31 ;  /* 0x000000ffff257224 */ /* 0x000fe400078e001f */
[----:B------:R-:W-:Y:S02]  /*3cd0*/  IMAD.MOV.U32 R8, RZ, RZ, R32 ;  /* 0x000000ffff087224 */ /* 0x000fe400078e0020 */
[----:B------:R-:W-:Y:S01]  /*3ce0*/  IMAD.MOV.U32 R35, RZ, RZ, R33 ;  /* 0x000000ffff237224 */ /* 0x000fe200078e0021 */
[----:B------:R-:W-:Y:S01]  /*3cf0*/  @!P0 CALL.REL.NOINC `(.L_x_1) ;  /* 0x0000001000008944 */ /* 0x000fe20003c00000 */
[----:B------:R-:W-:Y:S05]  /*3d00*/  BRA `(.L_x_2) ;  /* 0xffffed5000007947 */ /* 0x000fea000383ffff */
.L_x_1:
[----:B------:R-:W-:Y:S02]  /*3d10*/  F2FP.PACK_AB R6, R7, R6 ;  /* 0x000000060706723e */ /* 0x000fe400000000ff */
[----:B------:R-:W-:Y:S02]  /*3d20*/  F2FP.PACK_AB R4, R5, R4 ;  /* 0x000000040504723e */ /* 0x000fe400000000ff */
.L_x_0:
[----:B------:R-:W-:Y:S01]  /*3d30*/  BAR.SYNC.DEFER_BLOCKING 0x0 ;  /* 0x0000000000007b1d */ /* 0x000fe20000010000 */
[----:B------:R-:W-:Y:S01]  /*3d40*/  IMAD.SHL.U32 R2, R89, 0x4, RZ ;  /* 0x0000000459027824 */ /* 0x000fe200078e00ff */
[----:B------:R-:W-:Y:S01]  /*3d50*/  SHF.R.U32.HI R3, RZ, 0x5, R89 ;  /* 0x00000005ff037819 */ /* 0x000fe20000011659 */
[----:B------:R-:W-:Y:S01]  /*3d60*/  IMAD.IADD R85, R0, 0x1, R85 ;  /* 0x0000000100557824 */ /* 0x000fe200078e0255 */
[----:B------:R-:W-:-:S02]  /*3d70*/  PRMT R7, R4, 0x7610, R7 ;  /* 0x0000761004077816 */ /* 0x000fc40000000007 */
[----:B------:R-:W-:Y:S02]  /*3d80*/  LOP3.LUT R8, R2, 0x82, R3, 0xc8, !PT ;  /* 0x0000008202087812 */ /* 0x000fe400078ec803 */
[----:B------:R-:W-:Y:S02]  /*3d90*/  LOP3.LUT R3, R80, 0x1c, R89, 0xf8, !PT ;  /* 0x0000001c50037812 */ /* 0x000fe400078ef859 */
[----:B------:R-:W-:Y:S01]  /*3da0*/  PRMT R9, R4, 0x7632, R9 ;  /* 0x0000763204097816 */ /* 0x000fe20000000009 */
[----:B------:R-:W-:Y:S01]  /*3db0*/  IMAD R8, R87, 0x2, R8 ;  /* 0x0000000257087824 */ /* 0x000fe200078e0208 */
[C---:B------:R-:W-:Y:S02]  /*3dc0*/  PRMT R10, R6.reuse, 0x7610, R10 ;  /* 0x00007610060a7816 */ /* 0x040fe4000000000a */
[----:B------:R-:W-:Y:S02]  /*3dd0*/  PRMT R12, R6, 0x7632, R12 ;  /* 0x00007632060c7816 */ /* 0x000fe4000000000c */
[----:B------:R-:W-:-:S02]  /*3de0*/  LOP3.LUT R8, R8, R3, RZ, 0xfc, !PT ;  /* 0x0000000308087212 */ /* 0x000fc400078efcff */
[----:B------:R-:W-:Y:S02]  /*3df0*/  LOP3.LUT R81, R81, 0x600, RZ, 0xc0, !PT ;  /* 0x0000060051517812 */ /* 0x000fe400078ec0ff */
[C---:B------:R-:W-:Y:S02]  /*3e00*/  LOP3.LUT R4, R8.reuse, 0x40, RZ, 0x3c, !PT ;  /* 0x0000004008047812 */ /* 0x040fe400078e3cff */
[C---:B------:R-:W-:Y:S02]  /*3e10*/  LOP3.LUT R5, R8.reuse, 0x20, RZ, 0x3c, !PT ;  /* 0x0000002008057812 */ /* 0x040fe400078e3cff */
[----:B------:R-:W-:Y:S01]  /*3e20*/  LOP3.LUT R6, R8, 0x60, RZ, 0x3c, !PT ;  /* 0x0000006008067812 */ /* 0x000fe200078e3cff */
[----:B------:R0:W-:Y:S01]  /*3e30*/  STS.U16 [R8], R7 ;  /* 0x0000000708007388 */ /* 0x0001e20000000400 */
[----:B------:R-:W-:Y:S02]  /*3e40*/  LOP3.LUT R2, R81, 0x7c, R2, 0xf8, !PT ;  /* 0x0000007c51027812 */ /* 0x000fe400078ef802 */
[----:B------:R-:W-:Y:S01]  /*3e50*/  ISETP.GE.AND P0, PT, R82, c[0x0][0x178], PT ;  /* 0x00005e0052007a0c */ /* 0x000fe20003f06270 */
[----:B------:R1:W-:Y:S01]  /*3e60*/  STS.U16 [R4+0x400], R9 ;  /* 0x0004000904007388 */ /* 0x0003e20000000400 */
[----:B------:R-:W-:Y:S01]  /*3e70*/  LOP3.LUT R89, R2, 0xe0, R89, 0x78, !PT ;  /* 0x000000e002597812 */ /* 0x000fe200078e7859 */
[----:B------:R-:W-:Y:S01]  /*3e80*/  IMAD R82, R82, c[0x0][0x194], RZ ;  /* 0x0000650052527a24 */ /* 0x000fe200078e02ff */
[C---:B------:R-:W-:Y:S01]  /*3e90*/  LOP3.LUT R3, R0.reuse, R83, RZ, 0xfc, !PT ;  /* 0x0000005300037212 */ /* 0x040fe200078efcff */
[----:B------:R-:W-:Y:S01]  /*3ea0*/  STS.U16 [R5+0x200], R10 ;  /* 0x0002000a05007388 */ /* 0x000fe20000000400 */
[----:B------:R-:W-:-:S02]  /*3eb0*/  LOP3.LUT R2, R0, 0x20, R83, 0xfe, !PT ;  /* 0x0000002000027812 */ /* 0x000fc400078efe53 */
[----:B------:R-:W-:Y:S01]  /*3ec0*/  LOP3.LUT R0, R0, 0x10, R83, 0xfe, !PT ;  /* 0x0000001000007812 */ /* 0x000fe200078efe53 */
[----:B------:R2:W-:Y:S04]  /*3ed0*/  STS.U16 [R6+0x600], R12 ;  /* 0x0006000c06007388 */ /* 0x0005e80000000400 */
[----:B------:R-:W-:Y:S01]  /*3ee0*/  BAR.SYNC.DEFER_BLOCKING 0x0 ;  /* 0x0000000000007b1d */ /* 0x000fe20000010000 */
[C---:B------:R-:W-:Y:S01]  /*3ef0*/  ISETP.LT.AND P3, PT, R3.reuse, c[0x0][0x17c], !P0 ;  /* 0x00005f0003007a0c */ /* 0x040fe20004761270 */
[----:B------:R-:W-:Y:S01]  /*3f00*/  IMAD R3, R3, c[0x0][0x198], RZ ;  /* 0x0000660003037a24 */ /* 0x000fe200078e02ff */
[C---:B------:R-:W-:Y:S01]  /*3f10*/  ISETP.LT.AND P2, PT, R0.reuse, c[0x0][0x17c], !P0 ;  /* 0x00005f0000007a0c */ /* 0x040fe20004741270 */
[----:B------:R-:W-:Y:S01]  /*3f20*/  IMAD R0, R0, c[0x0][0x198], RZ ;  /* 0x0000660000007a24 */ /* 0x000fe200078e02ff */
[----:B0-----:R-:W-:Y:S01]  /*3f30*/  LEA R8, P4, R82, c[0x0][0x170], 0x1 ;  /* 0x00005c0052087a11 */ /* 0x001fe200078808ff */
[C---:B------:R-:W-:Y:S01]  /*3f40*/  IMAD R7, R2.reuse, c[0x0][0x198], RZ ;  /* 0x0000660002077a24 */ /* 0x040fe200078e02ff */
[----:B------:R-:W-:Y:S01]  /*3f50*/  ISETP.LT.AND P1, PT, R2, c[0x0][0x17c], !P0 ;  /* 0x00005f0002007a0c */ /* 0x000fe20004721270 */
[----:B-1----:R-:W-:Y:S01]  /*3f60*/  IMAD R9, R85, c[0x0][0x198], RZ ;  /* 0x0000660055097a24 */ /* 0x002fe200078e02ff */
[----:B------:R-:W-:-:S02]  /*3f70*/  LEA.HI.X.SX32 R82, R82, c[0x0][0x174], 0x1, P4 ;  /* 0x00005d0052527a11 */ /* 0x000fc400020f0eff */
[----:B------:R-:W-:Y:S02]  /*3f80*/  ISETP.LT.AND P0, PT, R85, c[0x0][0x17c], !P0 ;  /* 0x00005f0055007a0c */ /* 0x000fe40004701270 */
[-C--:B------:R-:W-:Y:S02]  /*3f90*/  LEA R2, P4, R3, R8.reuse, 0x1 ;  /* 0x0000000803027211 */ /* 0x080fe400078808ff */
[CC--:B------:R-:W-:Y:S02]  /*3fa0*/  LEA R4, P6, R0.reuse, R8.reuse, 0x1 ;  /* 0x0000000800047211 */ /* 0x0c0fe400078c08ff */
[----:B--2---:R-:W-:Y:S02]  /*3fb0*/  LEA R6, P5, R7, R8, 0x1 ;  /* 0x0000000807067211 */ /* 0x004fe400078a08ff */
[-C--:B------:R-:W-:Y:S02]  /*3fc0*/  LEA.HI.X.SX32 R3, R3, R82.reuse, 0x1, P4 ;  /* 0x0000005203037211 */ /* 0x080fe400020f0eff */
[----:B------:R-:W-:-:S02]  /*3fd0*/  LEA.HI.X.SX32 R5, R0, R82, 0x1, P6 ;  /* 0x0000005200057211 */ /* 0x000fc400030f0eff */
[----:B------:R-:W-:Y:S01]  /*3fe0*/  LEA.HI.X.SX32 R7, R7, R82, 0x1, P5 ;  /* 0x0000005207077211 */ /* 0x000fe200028f0eff */
[----:B------:R-:W0:Y:S01]  /*3ff0*/  LDS R11, [R89] ;  /* 0x00000000590b7984 */ /* 0x000e220000000800 */
[----:B------:R-:W-:-:S03]  /*4000*/  LEA R8, P4, R9, R8, 0x1 ;  /* 0x0000000809087211 */ /* 0x000fc600078808ff */
[----:B------:R-:W1:Y:S01]  /*4010*/  LDS R13, [R89+0x100] ;  /* 0x00010000590d7984 */ /* 0x000e620000000800 */
[----:B------:R-:W-:Y:S02]  /*4020*/  LEA.HI.X.SX32 R9, R9, R82, 0x1, P4 ;  /* 0x0000005209097211 */ /* 0x000fe400020f0eff */
[----:B0-----:R-:W-:Y:S01]  /*4030*/  PRMT R0, R11, 0x7632, R0 ;  /* 0x000076320b007816 */ /* 0x001fe20000000000 */
[----:B------:R0:W-:Y:S04]  /*4040*/  @P3 STG.E.U16 [R2.64], R11 ;  /* 0x0000000b02003986 */ /* 0x0001e8000c101506 */
[----:B------:R0:W-:Y:S04]  /*4050*/  @P2 STG.E.U16 [R4.64], R0 ;  /* 0x0000000004002986 */ /* 0x0001e8000c101506 */
[----:B-1----:R0:W-:Y:S01]  /*4060*/  @P1 STG.E.U16 [R6.64], R13 ;  /* 0x0000000d06001986 */ /* 0x0021e2000c101506 */
[----:B------:R-:W-:Y:S05]  /*4070*/  @!P0 EXIT ;  /* 0x000000000000894d */ /* 0x000fea0003800000 */
[----:B0-----:R-:W-:-:S05]  /*4080*/  PRMT R4, R13, 0x7632, R4 ;  /* 0x000076320d047816 */ /* 0x001fca0000000004 */
[----:B------:R-:W-:Y:S01]  /*4090*/  STG.E.U16 [R8.64], R4 ;  /* 0x0000000408007986 */ /* 0x000fe2000c101506 */
[----:B------:R-:W-:Y:S05]  /*40a0*/  EXIT ;  /* 0x000000000000794d */ /* 0x000fea0003800000 */
.L_x_3:
[----:B------:R-:W-:-:S00]  /*40b0*/  BRA `(.L_x_3) ;  /* 0xfffffff000007947 */ /* 0x000fc0000383ffff */
[----:B------:R-:W-:-:S00]  /*40c0*/  NOP ;  /* 0x0000000000007918 */ /* 0x000fc00000000000 */
        /* <DEDUP_REMOVED lines=11> */
.L_x_4:


//--------------------- .nv.shared.matmul_kernel  --------------------------
	.section	.nv.shared.matmul_kernel,"aw",@nobits
	.sectionflags	@""
	.align	16
